// auto-generated by cutlass_sweep.conv — config: {"arch": "sm_100", "cluster_m": 2, "cluster_n": 1, "conv_kind": "dgrad", "dtype": "bf16", "ndim": 2, "tile_k": 64, "tile_m": 128, "tile_n": 64}
#include "cutlass/cutlass.h"
#include "cute/tensor.hpp"
#include "cutlass/kernel_hardware_info.hpp"
#include "cutlass/conv/convolution.h"
#include "cutlass/conv/dispatch_policy.hpp"
#include "cutlass/conv/collective/collective_builder.hpp"
#include "cutlass/conv/kernel/conv_universal.hpp"
#include "cutlass/conv/device/conv_universal_adapter.hpp"
#include "cutlass/epilogue/collective/collective_builder.hpp"

using namespace cute;
using Elem = cutlass::bfloat16_t;
using Acc  = float;
using LayoutAB = cutlass::layout::TensorNHWC;
using LayoutC  = cutlass::layout::TensorNHWC;
constexpr auto ConvOp = cutlass::conv::Operator::kDgrad;
using TileShape    = Shape<_128, _64, Shape<_64>>;
using ClusterShape = Shape<_2, _1, _1>;

using CollectiveEpilogue = typename cutlass::epilogue::collective::CollectiveBuilder<
    cutlass::arch::Sm100, cutlass::arch::OpClassTensorOp,
    TileShape, ClusterShape,
    cutlass::epilogue::collective::EpilogueTileAuto,
    Acc, Acc,
    Elem, LayoutC, 128 / cutlass::sizeof_bits<Elem>::value,
    Elem, LayoutC, 128 / cutlass::sizeof_bits<Elem>::value,
    cutlass::epilogue::collective::EpilogueScheduleAuto
  >::CollectiveOp;

using CollectiveMainloop = typename cutlass::conv::collective::CollectiveBuilder<
    cutlass::arch::Sm100, cutlass::arch::OpClassTensorOp, ConvOp,
    Elem, LayoutAB, 128 / cutlass::sizeof_bits<Elem>::value,
    Elem, LayoutAB, 128 / cutlass::sizeof_bits<Elem>::value,
    Acc,
    TileShape, ClusterShape,
    cutlass::conv::collective::StageCountAutoCarveout<
        static_cast<int>(sizeof(typename CollectiveEpilogue::SharedStorage))>,
    cutlass::conv::collective::KernelScheduleAuto
  >::CollectiveOp;

using ProblemShape = cutlass::conv::ConvProblemShape<
    ConvOp, CollectiveMainloop::DispatchPolicy::NumSpatialDimensions>;
using ConvKernel = cutlass::conv::kernel::ConvUniversal<
    ProblemShape, CollectiveMainloop, CollectiveEpilogue>;
using Conv = cutlass::conv::device::ConvUniversalAdapter<ConvKernel>;

auto* _anchor = &cutlass::device_kernel<ConvKernel>;


// ===== COMPILED SASS (sm_100a) =====

	.target	sm_100a

	.elftype	@"ET_EXEC"


//--------------------- .note.nv.tkinfo           --------------------------
	.section	.note.nv.tkinfo,"",@"SHT_NOTE"
	.sectionflags	@"SHF_NOTE_NV_TKINFO"
	.tkinfo
        /*0018*/ 	.word	0x00000002
        /*0030*/ 	.string	""
        /*0030*/ 	.string	"ptxas"
        /*0030*/ 	.string	"Cuda compilation tools, release 13.0, V13.0.88"
        /*0030*/ 	.string	"Build cuda_13.0.r13.0/compiler.36424714_0"
        /*0030*/ 	.string	"-arch sm_100a -m 64 "



//--------------------- .note.nv.cuinfo           --------------------------
	.section	.note.nv.cuinfo,"",@"SHT_NOTE"
	.sectionflags	@"SHF_NOTE_NV_CUINFO"
        /*0018*/ 	.short	0x0002
        /*001a*/ 	.short	0x0064
        /*001c*/ 	.short	0x0082
	.zero		2


//--------------------- .nv.info                  --------------------------
	.section	.nv.info,"",@"SHT_CUDA_INFO"
	.align	4


	//----- nvinfo : EIATTR_REGCOUNT
	.align		4
        /*0000*/ 	.byte	0x04, 0x2f
        /*0002*/ 	.short	(.L_19 - .L_18)
	.align		4
.L_18:
        /*0004*/ 	.word	index@(_ZN7cutlass13device_kernelINS_4conv6kernel13ConvUniversalINS1_16ConvProblemShapeILNS1_8OperatorE1ELi2EEENS1_10collective14CollectiveConvINS1_47MainloopSm100TmaUmmaWarpSpecializedImplicitGemmILS5_1ELi17ELi2ELi1ELi2EN4cute5tupleIJNSA_1CILi2EEENSC_ILi1EEESE_EEEEENSB_IJNSC_ILi128EEENSC_ILi64EEENSB_IJSI_EEEEEENS_10bfloat16_tESL_NSA_8TiledMMAINSA_8MMA_AtomIJNSA_26SM100_MMA_F16BF16_2x1SM_SSISL_SL_fLi128ELi64ELNSA_4UMMA5MajorE0ELSQ_1ELNSP_7ScaleInE0ELSR_0EEEEEENSA_6LayoutINSB_IJSE_SE_SE_EEENSB_IJNSC_ILi0EEESW_SW_EEEEENSB_IJNSA_10UnderscoreESZ_SZ_EEEEENS7_6detail27Sm100ImplicitGemmTileTraitsINSA_25SM100_TMA_2SM_LOAD_IM2COLENSA_14ComposedLayoutINSA_7SwizzleILi3ELi4ELi3EEENSA_18smem_ptr_flag_bitsILi16EEENSU_INSB_IJNSC_ILi8EEESI_EEENSB_IJSI_SE_EEEEEEEvEENS13_INSA_18SM100_TMA_2SM_LOADENS15_INS16_ILi2ELi4ELi3EEES19_NSU_INSB_IJNSC_ILi32EEES1A_EEENSB_IJSE_S1I_EEEEEEEvEEEENS_8epilogue10collective18CollectiveEpilogueINS1P_23Sm100TmaWarpSpecializedILi3ELi2ELi16ELb1ELb0EEEJNSB_IJSI_SI_SJ_EEENSB_IJNSU_ISI_SE_EENSU_INSB_IJNSC_ILi16EEESD_EEES1K_EEEEESL_NSB_IJNSB_IJlllEEESE_SW_EEESL_S21_NS1P_6fusion15FusionCallbacksIS1T_NS22_17LinearCombinationISL_fSL_fLNS_15FloatRoundStyleE2EEES1U_S1Z_JEEENSA_5SM1004TMEM4LOAD26SM100_TMEM_LOAD_32dp32b16xENSA_20SM90_TMA_LOAD_IM2COLENS15_INS16_ILi1ELi4ELi3EEES19_NSU_INSB_IJS1A_S1W_EEENSB_IJS1W_SE_EEEEEEENSA_39AutoVectorizingCopyWithAssumedAlignmentILi128EEENSA_21SM90_TMA_STORE_IM2COLES2H_S2J_S2J_EEEvvEEEEvNT_6ParamsE)
        /*0008*/ 	.word	0x00000047


	//----- nvinfo : EIATTR_FRAME_SIZE
	.align		4
.L_19:
        /*000c*/ 	.byte	0x04, 0x11
        /*000e*/ 	.short	(.L_21 - .L_20)
	.align		4
.L_20:
        /*0010*/ 	.word	index@($__internal_2_$__cuda_sm10x_tcgen05_guardrail_trap_unallocated_columns_being_dealloced)
        /*0014*/ 	.word	0x00000008


	//----- nvinfo : EIATTR_FRAME_SIZE
	.align		4
.L_21:
        /*0018*/ 	.byte	0x04, 0x11
        /*001a*/ 	.short	(.L_23 - .L_22)
	.align		4
.L_22:
        /*001c*/ 	.word	index@($__internal_1_$__cuda_sm10x_tcgen05_guardrail_trap_phase_invalid_during_alloc)
        /*0020*/ 	.word	0x00000008


	//----- nvinfo : EIATTR_FRAME_SIZE
	.align		4
.L_23:
        /*0024*/ 	.byte	0x04, 0x11
        /*0026*/ 	.short	(.L_25 - .L_24)
	.align		4
.L_24:
        /*0028*/ 	.word	index@($__internal_0_$__cuda_sm10x_tcgen05_guardrail_trap_col_being_dealloced_not_returned_by_alloc)
        /*002c*/ 	.word	0x00000008


	//----- nvinfo : EIATTR_FRAME_SIZE
	.align		4
.L_25:
        /*0030*/ 	.byte	0x04, 0x11
        /*0032*/ 	.short	(.L_27 - .L_26)
	.align		4
.L_26:
        /*0034*/ 	.word	index@(_ZN7cutlass13device_kernelINS_4conv6kernel13ConvUniversalINS1_16ConvProblemShapeILNS1_8OperatorE1ELi2EEENS1_10collective14CollectiveConvINS1_47MainloopSm100TmaUmmaWarpSpecializedImplicitGemmILS5_1ELi17ELi2ELi1ELi2EN4cute5tupleIJNSA_1CILi2EEENSC_ILi1EEESE_EEEEENSB_IJNSC_ILi128EEENSC_ILi64EEENSB_IJSI_EEEEEENS_10bfloat16_tESL_NSA_8TiledMMAINSA_8MMA_AtomIJNSA_26SM100_MMA_F16BF16_2x1SM_SSISL_SL_fLi128ELi64ELNSA_4UMMA5MajorE0ELSQ_1ELNSP_7ScaleInE0ELSR_0EEEEEENSA_6LayoutINSB_IJSE_SE_SE_EEENSB_IJNSC_ILi0EEESW_SW_EEEEENSB_IJNSA_10UnderscoreESZ_SZ_EEEEENS7_6detail27Sm100ImplicitGemmTileTraitsINSA_25SM100_TMA_2SM_LOAD_IM2COLENSA_14ComposedLayoutINSA_7SwizzleILi3ELi4ELi3EEENSA_18smem_ptr_flag_bitsILi16EEENSU_INSB_IJNSC_ILi8EEESI_EEENSB_IJSI_SE_EEEEEEEvEENS13_INSA_18SM100_TMA_2SM_LOADENS15_INS16_ILi2ELi4ELi3EEES19_NSU_INSB_IJNSC_ILi32EEES1A_EEENSB_IJSE_S1I_EEEEEEEvEEEENS_8epilogue10collective18CollectiveEpilogueINS1P_23Sm100TmaWarpSpecializedILi3ELi2ELi16ELb1ELb0EEEJNSB_IJSI_SI_SJ_EEENSB_IJNSU_ISI_SE_EENSU_INSB_IJNSC_ILi16EEESD_EEES1K_EEEEESL_NSB_IJNSB_IJlllEEESE_SW_EEESL_S21_NS1P_6fusion15FusionCallbacksIS1T_NS22_17LinearCombinationISL_fSL_fLNS_15FloatRoundStyleE2EEES1U_S1Z_JEEENSA_5SM1004TMEM4LOAD26SM100_TMEM_LOAD_32dp32b16xENSA_20SM90_TMA_LOAD_IM2COLENS15_INS16_ILi1ELi4ELi3EEES19_NSU_INSB_IJS1A_S1W_EEENSB_IJS1W_SE_EEEEEEENSA_39AutoVectorizingCopyWithAssumedAlignmentILi128EEENSA_21SM90_TMA_STORE_IM2COLES2H_S2J_S2J_EEEvvEEEEvNT_6ParamsE)
        /*0038*/ 	.word	0x00000008


	//----- nvinfo : EIATTR_MIN_STACK_SIZE
	.align		4
.L_27:
        /*003c*/ 	.byte	0x04, 0x12
        /*003e*/ 	.short	(.L_29 - .L_28)
	.align		4
.L_28:
        /*0040*/ 	.word	index@(_ZN7cutlass13device_kernelINS_4conv6kernel13ConvUniversalINS1_16ConvProblemShapeILNS1_8OperatorE1ELi2EEENS1_10collective14CollectiveConvINS1_47MainloopSm100TmaUmmaWarpSpecializedImplicitGemmILS5_1ELi17ELi2ELi1ELi2EN4cute5tupleIJNSA_1CILi2EEENSC_ILi1EEESE_EEEEENSB_IJNSC_ILi128EEENSC_ILi64EEENSB_IJSI_EEEEEENS_10bfloat16_tESL_NSA_8TiledMMAINSA_8MMA_AtomIJNSA_26SM100_MMA_F16BF16_2x1SM_SSISL_SL_fLi128ELi64ELNSA_4UMMA5MajorE0ELSQ_1ELNSP_7ScaleInE0ELSR_0EEEEEENSA_6LayoutINSB_IJSE_SE_SE_EEENSB_IJNSC_ILi0EEESW_SW_EEEEENSB_IJNSA_10UnderscoreESZ_SZ_EEEEENS7_6detail27Sm100ImplicitGemmTileTraitsINSA_25SM100_TMA_2SM_LOAD_IM2COLENSA_14ComposedLayoutINSA_7SwizzleILi3ELi4ELi3EEENSA_18smem_ptr_flag_bitsILi16EEENSU_INSB_IJNSC_ILi8EEESI_EEENSB_IJSI_SE_EEEEEEEvEENS13_INSA_18SM100_TMA_2SM_LOADENS15_INS16_ILi2ELi4ELi3EEES19_NSU_INSB_IJNSC_ILi32EEES1A_EEENSB_IJSE_S1I_EEEEEEEvEEEENS_8epilogue10collective18CollectiveEpilogueINS1P_23Sm100TmaWarpSpecializedILi3ELi2ELi16ELb1ELb0EEEJNSB_IJSI_SI_SJ_EEENSB_IJNSU_ISI_SE_EENSU_INSB_IJNSC_ILi16EEESD_EEES1K_EEEEESL_NSB_IJNSB_IJlllEEESE_SW_EEESL_S21_NS1P_6fusion15FusionCallbacksIS1T_NS22_17LinearCombinationISL_fSL_fLNS_15FloatRoundStyleE2EEES1U_S1Z_JEEENSA_5SM1004TMEM4LOAD26SM100_TMEM_LOAD_32dp32b16xENSA_20SM90_TMA_LOAD_IM2COLENS15_INS16_ILi1ELi4ELi3EEES19_NSU_INSB_IJS1A_S1W_EEENSB_IJS1W_SE_EEEEEEENSA_39AutoVectorizingCopyWithAssumedAlignmentILi128EEENSA_21SM90_TMA_STORE_IM2COLES2H_S2J_S2J_EEEvvEEEEvNT_6ParamsE)
        /*0044*/ 	.word	0x00000008
.L_29:


//--------------------- .nv.compat                --------------------------
	.section	.nv.compat,"",@"SHT_CUDA_COMPAT_INFO"
	.align	4
        /*0000*/ 	.byte	0x02, 0x09, 0x01, 0x00, 0x02, 0x02, 0x02, 0x00, 0x02, 0x05, 0x05, 0x00, 0x03, 0x07, 0x01, 0x01
        /*0010*/ 	.byte	0x02, 0x03, 0x01, 0x00, 0x02, 0x06, 0x01, 0x00, 0x04, 0x0b, 0x08, 0x00, 0x09, 0x00, 0x00, 0x00
        /*0020*/ 	.byte	0x00, 0x00, 0x00, 0x00


//--------------------- .nv.info._ZN7cutlass13device_kernelINS_4conv6kernel13ConvUniversalINS1_16ConvProblemShapeILNS1_8OperatorE1ELi2EEENS1_10collective14CollectiveConvINS1_47MainloopSm100TmaUmmaWarpSpecializedImplicitGemmILS5_1ELi17ELi2ELi1ELi2EN4cute5tupleIJNSA_1CILi2EEENSC_ILi1EEESE_EEEEENSB_IJNSC_ILi128EEENSC_ILi64EEENSB_IJSI_EEEEEENS_10bfloat16_tESL_NSA_8TiledMMAINSA_8MMA_AtomIJNSA_26SM100_MMA_F16BF16_2x1SM_SSISL_SL_fLi128ELi64ELNSA_4UMMA5MajorE0ELSQ_1ELNSP_7ScaleInE0ELSR_0EEEEEENSA_6LayoutINSB_IJSE_SE_SE_EEENSB_IJNSC_ILi0EEESW_SW_EEEEENSB_IJNSA_10UnderscoreESZ_SZ_EEEEENS7_6detail27Sm100ImplicitGemmTileTraitsINSA_25SM100_TMA_2SM_LOAD_IM2COLENSA_14ComposedLayoutINSA_7SwizzleILi3ELi4ELi3EEENSA_18smem_ptr_flag_bitsILi16EEENSU_INSB_IJNSC_ILi8EEESI_EEENSB_IJSI_SE_EEEEEEEvEENS13_INSA_18SM100_TMA_2SM_LOADENS15_INS16_ILi2ELi4ELi3EEES19_NSU_INSB_IJNSC_ILi32EEES1A_EEENSB_IJSE_S1I_EEEEEEEvEEEENS_8epilogue10collective18CollectiveEpilogueINS1P_23Sm100TmaWarpSpecializedILi3ELi2ELi16ELb1ELb0EEEJNSB_IJSI_SI_SJ_EEENSB_IJNSU_ISI_SE_EENSU_INSB_IJNSC_ILi16EEESD_EEES1K_EEEEESL_NSB_IJNSB_IJlllEEESE_SW_EEESL_S21_NS1P_6fusion15FusionCallbacksIS1T_NS22_17LinearCombinationISL_fSL_fLNS_15FloatRoundStyleE2EEES1U_S1Z_JEEENSA_5SM1004TMEM4LOAD26SM100_TMEM_LOAD_32dp32b16xENSA_20SM90_TMA_LOAD_IM2COLENS15_INS16_ILi1ELi4ELi3EEES19_NSU_INSB_IJS1A_S1W_EEENSB_IJS1W_SE_EEEEEEENSA_39AutoVectorizingCopyWithAssumedAlignmentILi128EEENSA_21SM90_TMA_STORE_IM2COLES2H_S2J_S2J_EEEvvEEEEvNT_6ParamsE --------------------------
	.section	.nv.info._ZN7cutlass13device_kernelINS_4conv6kernel13ConvUniversalINS1_16ConvProblemShapeILNS1_8OperatorE1ELi2EEENS1_10collective14CollectiveConvINS1_47MainloopSm100TmaUmmaWarpSpecializedImplicitGemmILS5_1ELi17ELi2ELi1ELi2EN4cute5tupleIJNSA_1CILi2EEENSC_ILi1EEESE_EEEEENSB_IJNSC_ILi128EEENSC_ILi64EEENSB_IJSI_EEEEEENS_10bfloat16_tESL_NSA_8TiledMMAINSA_8MMA_AtomIJNSA_26SM100_MMA_F16BF16_2x1SM_SSISL_SL_fLi128ELi64ELNSA_4UMMA5MajorE0ELSQ_1ELNSP_7ScaleInE0ELSR_0EEEEEENSA_6LayoutINSB_IJSE_SE_SE_EEENSB_IJNSC_ILi0EEESW_SW_EEEEENSB_IJNSA_10UnderscoreESZ_SZ_EEEEENS7_6detail27Sm100ImplicitGemmTileTraitsINSA_25SM100_TMA_2SM_LOAD_IM2COLENSA_14ComposedLayoutINSA_7SwizzleILi3ELi4ELi3EEENSA_18smem_ptr_flag_bitsILi16EEENSU_INSB_IJNSC_ILi8EEESI_EEENSB_IJSI_SE_EEEEEEEvEENS13_INSA_18SM100_TMA_2SM_LOADENS15_INS16_ILi2ELi4ELi3EEES19_NSU_INSB_IJNSC_ILi32EEES1A_EEENSB_IJSE_S1I_EEEEEEEvEEEENS_8epilogue10collective18CollectiveEpilogueINS1P_23Sm100TmaWarpSpecializedILi3ELi2ELi16ELb1ELb0EEEJNSB_IJSI_SI_SJ_EEENSB_IJNSU_ISI_SE_EENSU_INSB_IJNSC_ILi16EEESD_EEES1K_EEEEESL_NSB_IJNSB_IJlllEEESE_SW_EEESL_S21_NS1P_6fusion15FusionCallbacksIS1T_NS22_17LinearCombinationISL_fSL_fLNS_15FloatRoundStyleE2EEES1U_S1Z_JEEENSA_5SM1004TMEM4LOAD26SM100_TMEM_LOAD_32dp32b16xENSA_20SM90_TMA_LOAD_IM2COLENS15_INS16_ILi1ELi4ELi3EEES19_NSU_INSB_IJS1A_S1W_EEENSB_IJS1W_SE_EEEEEEENSA_39AutoVectorizingCopyWithAssumedAlignmentILi128EEENSA_21SM90_TMA_STORE_IM2COLES2H_S2J_S2J_EEEvvEEEEvNT_6ParamsE,"",@"SHT_CUDA_INFO"
	.sectionflags	@""
	.align	4


	//----- nvinfo : EIATTR_CUDA_API_VERSION
	.align		4
        /*0000*/ 	.byte	0x04, 0x37
        /*0002*/ 	.short	(.L_31 - .L_30)
.L_30:
        /*0004*/ 	.word	0x00000082


	//----- nvinfo : EIATTR_KPARAM_INFO
	.align		4
.L_31:
        /*0008*/ 	.byte	0x04, 0x17
        /*000a*/ 	.short	(.L_33 - .L_32)
.L_32:
        /*000c*/ 	.word	0x00000000
        /*0010*/ 	.short	0x0000
        /*0012*/ 	.short	0x0000
        /*0014*/ 	.byte	0x00, 0xf0, 0x01, 0x20


	//----- nvinfo : EIATTR_AT_ENTRY_FRAGMENTS
	.align		4
.L_33:
        /*0018*/ 	.byte	0x04, 0x4f
        /*001a*/ 	.short	(.L_35 - .L_34)


	//   ....[0]....
.L_34:
        /*001c*/ 	.word	0x00000007


	//----- nvinfo : EIATTR_RESERVED_SMEM_USED
	.align		4
.L_35:
        /*0020*/ 	.byte	0x01, 0x41
	.zero		2


	//----- nvinfo : EIATTR_SPARSE_MMA_MASK
	.align		4
        /*0024*/ 	.byte	0x03, 0x50
        /*0026*/ 	.short	0x0000


	//----- nvinfo : EIATTR_TCGEN05_2CTA_USED
	.align		4
        /*0028*/ 	.byte	0x01, 0x52
	.zero		2


	//----- nvinfo : EIATTR_MAXREG_COUNT
	.align		4
        /*002c*/ 	.byte	0x03, 0x1b
        /*002e*/ 	.short	0x00ff


	//----- nvinfo : EIATTR_NUM_BARRIERS
	.align		4
        /*0030*/ 	.byte	0x02, 0x4c
        /*0032*/ 	.byte	0x07
	.zero		1


	//----- nvinfo : EIATTR_EXTERNS
	.align		4
        /*0034*/ 	.byte	0x04, 0x0f
        /*0036*/ 	.short	(.L_37 - .L_36)


	//   ....[0]....
	.align		4
.L_36:
        /*0038*/ 	.word	index@(__assertfail)


	//----- nvinfo : EIATTR_MERCURY_ISA_VERSION
	.align		4
.L_37:
        /*003c*/ 	.byte	0x03, 0x5f
        /*003e*/ 	.short	0x0101


	//----- nvinfo : EIATTR_INT_WARP_WIDE_INSTR_OFFSETS
	.align		4
        /*0040*/ 	.byte	0x04, 0x31
        /*0042*/ 	.short	(.L_39 - .L_38)


	//   ....[0]....
.L_38:
        /*0044*/ 	.word	0x00000e00


	//   ....[1]....
        /*0048*/ 	.word	0x00000eb0


	//   ....[2]....
        /*004c*/ 	.word	0x00004b70


	//   ....[3]....
        /*0050*/ 	.word	0x00004b90


	//   ....[4]....
        /*0054*/ 	.word	0x00004bc0


	//   ....[5]....
        /*0058*/ 	.word	0x00005820


	//   ....[6]....
        /*005c*/ 	.word	0x00005980


	//   ....[7]....
        /*0060*/ 	.word	0x00005a20


	//   ....[8]....
        /*0064*/ 	.word	0x00005b50


	//   ....[9]....
        /*0068*/ 	.word	0x00005c90


	//   ....[10]....
        /*006c*/ 	.word	0x00005d10


	//----- nvinfo : EIATTR_COOP_GROUP_MASK_REGIDS
	.align		4
.L_39:
        /*0070*/ 	.byte	0x04, 0x29
        /*0072*/ 	.short	(.L_41 - .L_40)


	//   ....[0]....
.L_40:
        /*0074*/ 	.word	0xffffffff


	//   ....[1]....
        /*0078*/ 	.word	0xffffffff


	//   ....[2]....
        /*007c*/ 	.word	0xffffffff


	//   ....[3]....
        /*0080*/ 	.word	0xffffffff


	//   ....[4]....
        /*0084*/ 	.word	0xffffffff


	//   ....[5]....
        /*0088*/ 	.word	0xffffffff


	//   ....[6]....
        /*008c*/ 	.word	0xffffffff


	//   ....[7]....
        /*0090*/ 	.word	0xffffffff


	//   ....[8]....
        /*0094*/ 	.word	0xffffffff


	//   ....[9]....
        /*0098*/ 	.word	0xffffffff


	//   ....[10]....
        /*009c*/ 	.word	0xffffffff


	//   ....[11]....
        /*00a0*/ 	.word	0xffffffff


	//   ....[12]....
        /*00a4*/ 	.word	0xffffffff


	//----- nvinfo : EIATTR_COOP_GROUP_INSTR_OFFSETS
	.align		4
.L_41:
        /*00a8*/ 	.byte	0x04, 0x28
        /*00aa*/ 	.short	(.L_43 - .L_42)


	//   ....[0]....
.L_42:
        /*00ac*/ 	.word	0x000000d0


	//   ....[1]....
        /*00b0*/ 	.word	0x00000540


	//   ....[2]....
        /*00b4*/ 	.word	0x000008b0


	//   ....[3]....
        /*00b8*/ 	.word	0x00000a30


	//   ....[4]....
        /*00bc*/ 	.word	0x00000b30


	//   ....[5]....
        /*00c0*/ 	.word	0x00000c80


	//   ....[6]....
        /*00c4*/ 	.word	0x00000f20


	//   ....[7]....
        /*00c8*/ 	.word	0x000025e0


	//   ....[8]....
        /*00cc*/ 	.word	0x00003a50


	//   ....[9]....
        /*00d0*/ 	.word	0x00003f20


	//   ....[10]....
        /*00d4*/ 	.word	0x00003f50


	//   ....[11]....
        /*00d8*/ 	.word	0x00004a80


	//   ....[12]....
        /*00dc*/ 	.word	0x00004c90


	//----- nvinfo : EIATTR_VRC_CTA_INIT_COUNT
	.align		4
.L_43:
        /*00e0*/ 	.byte	0x02, 0x4a
        /*00e2*/ 	.byte	0x80
	.zero		1


	//----- nvinfo : EIATTR_SYSCALL_OFFSETS
	.align		4
        /*00e4*/ 	.byte	0x04, 0x46
        /*00e6*/ 	.short	(.L_45 - .L_44)


	//   ....[0]....
.L_44:
        /*00e8*/ 	.word	0x00006990


	//   ....[1]....
        /*00ec*/ 	.word	0x00006a80


	//   ....[2]....
        /*00f0*/ 	.word	0x000073d0


	//   ....[3]....
        /*00f4*/ 	.word	0x00007d90


	//----- nvinfo : EIATTR_MBARRIER_INSTR_OFFSETS
	.align		4
.L_45:
        /*00f8*/ 	.byte	0x04, 0x39
        /*00fa*/ 	.short	(.L_47 - .L_46)


	//   ....[0]....
.L_46:
        /*00fc*/ 	.word	0x00000670
        /*0100*/ 	.word	0x000000ff
        /*0104*/ 	.word	0x00000000
        /*0108*/ 	.short	0x0100
        /*010a*/ 	.byte	0x04
	.zero		1


	//   ....[1]....
        /*010c*/ 	.word	0x00000680
        /*0110*/ 	.word	0x000000ff
        /*0114*/ 	.word	0x00000088
        /*0118*/ 	.short	0x0100
        /*011a*/ 	.byte	0x04
	.zero		1


	//   ....[2]....
        /*011c*/ 	.word	0x00000690
        /*0120*/ 	.word	0x000000ff
        /*0124*/ 	.word	0x00000008
        /*0128*/ 	.short	0x0100
        /*012a*/ 	.byte	0x04
	.zero		1


	//   ....[3]....
        /*012c*/ 	.word	0x000006a0
        /*0130*/ 	.word	0x000000ff
        /*0134*/ 	.word	0x00000090
        /*0138*/ 	.short	0x0100
        /*013a*/ 	.byte	0x04
	.zero		1


	//   ....[4]....
        /*013c*/ 	.word	0x000006b0
        /*0140*/ 	.word	0x000000ff
        /*0144*/ 	.word	0x00000010
        /*0148*/ 	.short	0x0100
        /*014a*/ 	.byte	0x04
	.zero		1


	//   ....[5]....
        /*014c*/ 	.word	0x000006c0
        /*0150*/ 	.word	0x000000ff
        /*0154*/ 	.word	0x00000098
        /*0158*/ 	.short	0x0100
        /*015a*/ 	.byte	0x04
	.zero		1


	//   ....[6]....
        /*015c*/ 	.word	0x000006d0
        /*0160*/ 	.word	0x000000ff
        /*0164*/ 	.word	0x00000018
        /*0168*/ 	.short	0x0100
        /*016a*/ 	.byte	0x04
	.zero		1


	//   ....[7]....
        /*016c*/ 	.word	0x000006e0
        /*0170*/ 	.word	0x000000ff
        /*0174*/ 	.word	0x000000a0
        /*0178*/ 	.short	0x0100
        /*017a*/ 	.byte	0x04
	.zero		1


	//   ....[8]....
        /*017c*/ 	.word	0x000006f0
        /*0180*/ 	.word	0x000000ff
        /*0184*/ 	.word	0x00000020
        /*0188*/ 	.short	0x0100
        /*018a*/ 	.byte	0x04
	.zero		1


	//   ....[9]....
        /*018c*/ 	.word	0x00000700
        /*0190*/ 	.word	0x000000ff
        /*0194*/ 	.word	0x000000a8
        /*0198*/ 	.short	0x0100
        /*019a*/ 	.byte	0x04
	.zero		1


	//   ....[10]....
        /*019c*/ 	.word	0x00000710
        /*01a0*/ 	.word	0x000000ff
        /*01a4*/ 	.word	0x00000028
        /*01a8*/ 	.short	0x0100
        /*01aa*/ 	.byte	0x04
	.zero		1


	//   ....[11]....
        /*01ac*/ 	.word	0x00000720
        /*01b0*/ 	.word	0x000000ff
        /*01b4*/ 	.word	0x000000b0
        /*01b8*/ 	.short	0x0100
        /*01ba*/ 	.byte	0x04
	.zero		1


	//   ....[12]....
        /*01bc*/ 	.word	0x00000730
        /*01c0*/ 	.word	0x000000ff
        /*01c4*/ 	.word	0x00000030
        /*01c8*/ 	.short	0x0100
        /*01ca*/ 	.byte	0x04
	.zero		1


	//   ....[13]....
        /*01cc*/ 	.word	0x00000740
        /*01d0*/ 	.word	0x000000ff
        /*01d4*/ 	.word	0x000000b8
        /*01d8*/ 	.short	0x0100
        /*01da*/ 	.byte	0x04
	.zero		1


	//   ....[14]....
        /*01dc*/ 	.word	0x00000750
        /*01e0*/ 	.word	0x000000ff
        /*01e4*/ 	.word	0x00000038
        /*01e8*/ 	.short	0x0100
        /*01ea*/ 	.byte	0x04
	.zero		1


	//   ....[15]....
        /*01ec*/ 	.word	0x00000760
        /*01f0*/ 	.word	0x000000ff
        /*01f4*/ 	.word	0x000000c0
        /*01f8*/ 	.short	0x0100
        /*01fa*/ 	.byte	0x04
	.zero		1


	//   ....[16]....
        /*01fc*/ 	.word	0x00000770
        /*0200*/ 	.word	0x000000ff
        /*0204*/ 	.word	0x00000040
        /*0208*/ 	.short	0x0100
        /*020a*/ 	.byte	0x04
	.zero		1


	//   ....[17]....
        /*020c*/ 	.word	0x00000780
        /*0210*/ 	.word	0x000000ff
        /*0214*/ 	.word	0x000000c8
        /*0218*/ 	.short	0x0100
        /*021a*/ 	.byte	0x04
	.zero		1


	//   ....[18]....
        /*021c*/ 	.word	0x00000790
        /*0220*/ 	.word	0x000000ff
        /*0224*/ 	.word	0x00000048
        /*0228*/ 	.short	0x0100
        /*022a*/ 	.byte	0x04
	.zero		1


	//   ....[19]....
        /*022c*/ 	.word	0x000007a0
        /*0230*/ 	.word	0x000000ff
        /*0234*/ 	.word	0x000000d0
        /*0238*/ 	.short	0x0100
        /*023a*/ 	.byte	0x04
	.zero		1


	//   ....[20]....
        /*023c*/ 	.word	0x000007b0
        /*0240*/ 	.word	0x000000ff
        /*0244*/ 	.word	0x00000050
        /*0248*/ 	.short	0x0100
        /*024a*/ 	.byte	0x04
	.zero		1


	//   ....[21]....
        /*024c*/ 	.word	0x000007c0
        /*0250*/ 	.word	0x000000ff
        /*0254*/ 	.word	0x000000d8
        /*0258*/ 	.short	0x0100
        /*025a*/ 	.byte	0x04
	.zero		1


	//   ....[22]....
        /*025c*/ 	.word	0x000007d0
        /*0260*/ 	.word	0x000000ff
        /*0264*/ 	.word	0x00000058
        /*0268*/ 	.short	0x0100
        /*026a*/ 	.byte	0x04
	.zero		1


	//   ....[23]....
        /*026c*/ 	.word	0x000007e0
        /*0270*/ 	.word	0x000000ff
        /*0274*/ 	.word	0x000000e0
        /*0278*/ 	.short	0x0100
        /*027a*/ 	.byte	0x04
	.zero		1


	//   ....[24]....
        /*027c*/ 	.word	0x000007f0
        /*0280*/ 	.word	0x000000ff
        /*0284*/ 	.word	0x00000060
        /*0288*/ 	.short	0x0100
        /*028a*/ 	.byte	0x04
	.zero		1


	//   ....[25]....
        /*028c*/ 	.word	0x00000800
        /*0290*/ 	.word	0x000000ff
        /*0294*/ 	.word	0x000000e8
        /*0298*/ 	.short	0x0100
        /*029a*/ 	.byte	0x04
	.zero		1


	//   ....[26]....
        /*029c*/ 	.word	0x00000810
        /*02a0*/ 	.word	0x000000ff
        /*02a4*/ 	.word	0x00000068
        /*02a8*/ 	.short	0x0100
        /*02aa*/ 	.byte	0x04
	.zero		1


	//   ....[27]....
        /*02ac*/ 	.word	0x00000820
        /*02b0*/ 	.word	0x000000ff
        /*02b4*/ 	.word	0x000000f0
        /*02b8*/ 	.short	0x0100
        /*02ba*/ 	.byte	0x04
	.zero		1


	//   ....[28]....
        /*02bc*/ 	.word	0x00000830
        /*02c0*/ 	.word	0x000000ff
        /*02c4*/ 	.word	0x00000070
        /*02c8*/ 	.short	0x0100
        /*02ca*/ 	.byte	0x04
	.zero		1


	//   ....[29]....
        /*02cc*/ 	.word	0x00000840
        /*02d0*/ 	.word	0x000000ff
        /*02d4*/ 	.word	0x000000f8
        /*02d8*/ 	.short	0x0100
        /*02da*/ 	.byte	0x04
	.zero		1


	//   ....[30]....
        /*02dc*/ 	.word	0x00000850
        /*02e0*/ 	.word	0x000000ff
        /*02e4*/ 	.word	0x00000078
        /*02e8*/ 	.short	0x0100
        /*02ea*/ 	.byte	0x04
	.zero		1


	//   ....[31]....
        /*02ec*/ 	.word	0x00000860
        /*02f0*/ 	.word	0x000000ff
        /*02f4*/ 	.word	0x00000100
        /*02f8*/ 	.short	0x0100
        /*02fa*/ 	.byte	0x04
	.zero		1


	//   ....[32]....
        /*02fc*/ 	.word	0x00000870
        /*0300*/ 	.word	0x000000ff
        /*0304*/ 	.word	0x00000080
        /*0308*/ 	.short	0x0100
        /*030a*/ 	.byte	0x04
	.zero		1


	//   ....[33]....
        /*030c*/ 	.word	0x00000880
        /*0310*/ 	.word	0x000000ff
        /*0314*/ 	.word	0x00000108
        /*0318*/ 	.short	0x0100
        /*031a*/ 	.byte	0x04
	.zero		1


	//   ....[34]....
        /*031c*/ 	.word	0x000009c0
        /*0320*/ 	.word	0x000000ff
        /*0324*/ 	.word	0x00000110
        /*0328*/ 	.short	0x0100
        /*032a*/ 	.byte	0x04
	.zero		1


	//   ....[35]....
        /*032c*/ 	.word	0x000009d0
        /*0330*/ 	.word	0x000000ff
        /*0334*/ 	.word	0x00000128
        /*0338*/ 	.short	0x0100
        /*033a*/ 	.byte	0x04
	.zero		1


	//   ....[36]....
        /*033c*/ 	.word	0x000009e0
        /*0340*/ 	.word	0x000000ff
        /*0344*/ 	.word	0x00000118
        /*0348*/ 	.short	0x0100
        /*034a*/ 	.byte	0x04
	.zero		1


	//   ....[37]....
        /*034c*/ 	.word	0x000009f0
        /*0350*/ 	.word	0x000000ff
        /*0354*/ 	.word	0x00000130
        /*0358*/ 	.short	0x0100
        /*035a*/ 	.byte	0x04
	.zero		1


	//   ....[38]....
        /*035c*/ 	.word	0x00000a00
        /*0360*/ 	.word	0x000000ff
        /*0364*/ 	.word	0x00000120
        /*0368*/ 	.short	0x0100
        /*036a*/ 	.byte	0x04
	.zero		1


	//   ....[39]....
        /*036c*/ 	.word	0x00000a10
        /*0370*/ 	.word	0x000000ff
        /*0374*/ 	.word	0x00000138
        /*0378*/ 	.short	0x0100
        /*037a*/ 	.byte	0x04
	.zero		1


	//   ....[40]....
        /*037c*/ 	.word	0x00000b00
        /*0380*/ 	.word	0x000000ff
        /*0384*/ 	.word	0x00000140
        /*0388*/ 	.short	0x0100
        /*038a*/ 	.byte	0x04
	.zero		1


	//   ....[41]....
        /*038c*/ 	.word	0x00000b10
        /*0390*/ 	.word	0x000000ff
        /*0394*/ 	.word	0x00000148
        /*0398*/ 	.short	0x0100
        /*039a*/ 	.byte	0x04
	.zero		1


	//   ....[42]....
        /*039c*/ 	.word	0x00000c50
        /*03a0*/ 	.word	0x000000ff
        /*03a4*/ 	.word	0x00000150
        /*03a8*/ 	.short	0x0100
        /*03aa*/ 	.byte	0x06
	.zero		1


	//   ....[43]....
        /*03ac*/ 	.word	0x00000c60
        /*03b0*/ 	.word	0x000000ff
        /*03b4*/ 	.word	0x00000158
        /*03b8*/ 	.short	0x0100
        /*03ba*/ 	.byte	0x06
	.zero		1


	//   ....[44]....
        /*03bc*/ 	.word	0x00000da0
        /*03c0*/ 	.word	0x000000ff
        /*03c4*/ 	.word	0x00000160
        /*03c8*/ 	.short	0x0100
        /*03ca*/ 	.byte	0x04
	.zero		1


	//   ....[45]....
        /*03cc*/ 	.word	0x00000db0
        /*03d0*/ 	.word	0x000000ff
        /*03d4*/ 	.word	0x00000170
        /*03d8*/ 	.short	0x0100
        /*03da*/ 	.byte	0x04
	.zero		1


	//   ....[46]....
        /*03dc*/ 	.word	0x00000dc0
        /*03e0*/ 	.word	0x000000ff
        /*03e4*/ 	.word	0x00000168
        /*03e8*/ 	.short	0x0100
        /*03ea*/ 	.byte	0x04
	.zero		1


	//   ....[47]....
        /*03ec*/ 	.word	0x00000dd0
        /*03f0*/ 	.word	0x000000ff
        /*03f4*/ 	.word	0x00000178
        /*03f8*/ 	.short	0x0100
        /*03fa*/ 	.byte	0x04
	.zero		1


	//   ....[48]....
        /*03fc*/ 	.word	0x00000ed0
        /*0400*/ 	.word	0x000000ff
        /*0404*/ 	.word	0x00000180
        /*0408*/ 	.short	0x0100
        /*040a*/ 	.byte	0x06
	.zero		1


	//   ....[49]....
        /*040c*/ 	.word	0x00001a10
        /*0410*/ 	.word	0x000000ff
        /*0414*/ 	.word	0x00000088
        /*0418*/ 	.short	0x010a
        /*041a*/ 	.byte	0x04
	.zero		1


	//   ....[50]....
        /*041c*/ 	.word	0x00001c90
        /*0420*/ 	.word	0x000000ff
        /*0424*/ 	.word	0x00000088
        /*0428*/ 	.short	0x010a
        /*042a*/ 	.byte	0x11
	.zero		1


	//   ....[51]....
        /*042c*/ 	.word	0x00001e40
        /*0430*/ 	.word	0x000000ff
        /*0434*/ 	.word	0x00000088
        /*0438*/ 	.short	0x010a
        /*043a*/ 	.byte	0x07
	.zero		1


	//   ....[52]....
        /*043c*/ 	.word	0x00002010
        /*0440*/ 	.word	0x000000ff
        /*0444*/ 	.word	0x00000148
        /*0448*/ 	.short	0x0101
        /*044a*/ 	.byte	0x19
	.zero		1


	//   ....[53]....
        /*044c*/ 	.word	0x00002040
        /*0450*/ 	.word	0x000000ff
        /*0454*/ 	.word	0x00000088
        /*0458*/ 	.short	0x010a
        /*045a*/ 	.byte	0x04
	.zero		1


	//   ....[54]....
        /*045c*/ 	.word	0x00002260
        /*0460*/ 	.word	0x000000ff
        /*0464*/ 	.word	0x00000088
        /*0468*/ 	.short	0x010a
        /*046a*/ 	.byte	0x11
	.zero		1


	//   ....[55]....
        /*046c*/ 	.word	0x00002410
        /*0470*/ 	.word	0x000000ff
        /*0474*/ 	.word	0x00000088
        /*0478*/ 	.short	0x010a
        /*047a*/ 	.byte	0x07
	.zero		1


	//   ....[56]....
        /*047c*/ 	.word	0x000025f0
        /*0480*/ 	.word	0x000000ff
        /*0484*/ 	.word	0x00000150
        /*0488*/ 	.short	0x010a
        /*048a*/ 	.byte	0x19
	.zero		1


	//   ....[57]....
        /*048c*/ 	.word	0x000026b0
        /*0490*/ 	.word	0x000000ff
        /*0494*/ 	.word	0x00000000
        /*0498*/ 	.short	0x0101
        /*049a*/ 	.byte	0x04
	.zero		1


	//   ....[58]....
        /*049c*/ 	.word	0x00002cb0
        /*04a0*/ 	.word	0x000000ff
        /*04a4*/ 	.word	0x00000000
        /*04a8*/ 	.short	0x010a
        /*04aa*/ 	.byte	0x04
	.zero		1


	//   ....[59]....
        /*04ac*/ 	.word	0x00002d50
        /*04b0*/ 	.word	0x000000ff
        /*04b4*/ 	.word	0x00000000
        /*04b8*/ 	.short	0x010a
        /*04ba*/ 	.byte	0x05
	.zero		1


	//   ....[60]....
        /*04bc*/ 	.word	0x00002df0
        /*04c0*/ 	.word	0x000000ff
        /*04c4*/ 	.word	0x00000000
        /*04c8*/ 	.short	0x010a
        /*04ca*/ 	.byte	0x05
	.zero		1


	//   ....[61]....
        /*04cc*/ 	.word	0x00002e90
        /*04d0*/ 	.word	0x000000ff
        /*04d4*/ 	.word	0x00000000
        /*04d8*/ 	.short	0x010a
        /*04da*/ 	.byte	0x05
	.zero		1


	//   ....[62]....
        /*04dc*/ 	.word	0x00002f30
        /*04e0*/ 	.word	0x000000ff
        /*04e4*/ 	.word	0x00000000
        /*04e8*/ 	.short	0x010a
        /*04ea*/ 	.byte	0x05
	.zero		1


	//   ....[63]....
        /*04ec*/ 	.word	0x00002fd0
        /*04f0*/ 	.word	0x000000ff
        /*04f4*/ 	.word	0x00000000
        /*04f8*/ 	.short	0x010a
        /*04fa*/ 	.byte	0x05
	.zero		1


	//   ....[64]....
        /*04fc*/ 	.word	0x00003070
        /*0500*/ 	.word	0x000000ff
        /*0504*/ 	.word	0x00000000
        /*0508*/ 	.short	0x010a
        /*050a*/ 	.byte	0x05
	.zero		1


	//   ....[65]....
        /*050c*/ 	.word	0x00003110
        /*0510*/ 	.word	0x000000ff
        /*0514*/ 	.word	0x00000000
        /*0518*/ 	.short	0x010a
        /*051a*/ 	.byte	0x05
	.zero		1


	//   ....[66]....
        /*051c*/ 	.word	0x000031b0
        /*0520*/ 	.word	0x000000ff
        /*0524*/ 	.word	0x00000000
        /*0528*/ 	.short	0x010a
        /*052a*/ 	.byte	0x05
	.zero		1


	//   ....[67]....
        /*052c*/ 	.word	0x00003250
        /*0530*/ 	.word	0x000000ff
        /*0534*/ 	.word	0x00000000
        /*0538*/ 	.short	0x010a
        /*053a*/ 	.byte	0x05
	.zero		1


	//   ....[68]....
        /*053c*/ 	.word	0x000032f0
        /*0540*/ 	.word	0x000000ff
        /*0544*/ 	.word	0x00000000
        /*0548*/ 	.short	0x010a
        /*054a*/ 	.byte	0x05
	.zero		1


	//   ....[69]....
        /*054c*/ 	.word	0x00003390
        /*0550*/ 	.word	0x000000ff
        /*0554*/ 	.word	0x00000000
        /*0558*/ 	.short	0x010a
        /*055a*/ 	.byte	0x05
	.zero		1


	//   ....[70]....
        /*055c*/ 	.word	0x00003430
        /*0560*/ 	.word	0x000000ff
        /*0564*/ 	.word	0x00000000
        /*0568*/ 	.short	0x010a
        /*056a*/ 	.byte	0x05
	.zero		1


	//   ....[71]....
        /*056c*/ 	.word	0x000034d0
        /*0570*/ 	.word	0x000000ff
        /*0574*/ 	.word	0x00000000
        /*0578*/ 	.short	0x010a
        /*057a*/ 	.byte	0x05
	.zero		1


	//   ....[72]....
        /*057c*/ 	.word	0x00003570
        /*0580*/ 	.word	0x000000ff
        /*0584*/ 	.word	0x00000000
        /*0588*/ 	.short	0x010a
        /*058a*/ 	.byte	0x05
	.zero		1


	//   ....[73]....
        /*058c*/ 	.word	0x00003610
        /*0590*/ 	.word	0x000000ff
        /*0594*/ 	.word	0x00000000
        /*0598*/ 	.short	0x010a
        /*059a*/ 	.byte	0x05
	.zero		1


	//   ....[74]....
        /*059c*/ 	.word	0x000036c0
        /*05a0*/ 	.word	0x00000000
        /*05a4*/ 	.word	0x00000000
        /*05a8*/ 	.short	0x010a
        /*05aa*/ 	.byte	0xff
	.zero		1


	//   ....[75]....
        /*05ac*/ 	.word	0x00003810
        /*05b0*/ 	.word	0x000000ff
        /*05b4*/ 	.word	0x00000158
        /*05b8*/ 	.short	0x010a
        /*05ba*/ 	.byte	0x04
	.zero		1


	//   ....[76]....
        /*05bc*/ 	.word	0x000038b0
        /*05c0*/ 	.word	0x000000ff
        /*05c4*/ 	.word	0x00000150
        /*05c8*/ 	.short	0x010a
        /*05ca*/ 	.byte	0x04
	.zero		1


	//   ....[77]....
        /*05cc*/ 	.word	0x00003950
        /*05d0*/ 	.word	0x000000ff
        /*05d4*/ 	.word	0x00000000
        /*05d8*/ 	.short	0x0101
        /*05da*/ 	.byte	0x05
	.zero		1


	//   ....[78]....
        /*05dc*/ 	.word	0x00003990
        /*05e0*/ 	.word	0x000000ff
        /*05e4*/ 	.word	0x00000158
        /*05e8*/ 	.short	0x0106
        /*05ea*/ 	.byte	0x04
	.zero		1


	//   ....[79]....
        /*05ec*/ 	.word	0x000039d0
        /*05f0*/ 	.word	0x00000000
        /*05f4*/ 	.word	0x00000158
        /*05f8*/ 	.short	0x010a
        /*05fa*/ 	.byte	0xff
	.zero		1


	//   ....[80]....
        /*05fc*/ 	.word	0x00003c20
        /*0600*/ 	.word	0x000000ff
        /*0604*/ 	.word	0x00000008
        /*0608*/ 	.short	0x010a
        /*060a*/ 	.byte	0x05
	.zero		1


	//   ....[81]....
        /*060c*/ 	.word	0x00003c40
        /*0610*/ 	.word	0x000000ff
        /*0614*/ 	.word	0x00000008
        /*0618*/ 	.short	0x010a
        /*061a*/ 	.byte	0x05
	.zero		1


	//   ....[82]....
        /*061c*/ 	.word	0x00003dd0
        /*0620*/ 	.word	0x000000ff
        /*0624*/ 	.word	0x00000008
        /*0628*/ 	.short	0x010a
        /*062a*/ 	.byte	0x05
	.zero		1


	//   ....[83]....
        /*062c*/ 	.word	0x00003df0
        /*0630*/ 	.word	0x000000ff
        /*0634*/ 	.word	0x00000008
        /*0638*/ 	.short	0x010a
        /*063a*/ 	.byte	0x05
	.zero		1


	//   ....[84]....
        /*063c*/ 	.word	0x00003eb0
        /*0640*/ 	.word	0x000000ff
        /*0644*/ 	.word	0x00000000
        /*0648*/ 	.short	0x0101
        /*064a*/ 	.byte	0x04
	.zero		1


	//   ....[85]....
        /*064c*/ 	.word	0x00004230
        /*0650*/ 	.word	0x000000ff
        /*0654*/ 	.word	0x00000150
        /*0658*/ 	.short	0x010a
        /*065a*/ 	.byte	0x14
	.zero		1


	//   ....[86]....
        /*065c*/ 	.word	0x000042d0
        /*0660*/ 	.word	0x000000ff
        /*0664*/ 	.word	0x00000000
        /*0668*/ 	.short	0x0101
        /*066a*/ 	.byte	0x22
	.zero		1


	//   ....[87]....
        /*066c*/ 	.word	0x00004310
        /*0670*/ 	.word	0x000000ff
        /*0674*/ 	.word	0x00000170
        /*0678*/ 	.short	0x010a
        /*067a*/ 	.byte	0x19
	.zero		1


	//   ....[88]....
        /*067c*/ 	.word	0x000043b0
        /*0680*/ 	.word	0x000000ff
        /*0684*/ 	.word	0x00000000
        /*0688*/ 	.short	0x010a
        /*068a*/ 	.byte	0x04
	.zero		1


	//   ....[89]....
        /*068c*/ 	.word	0x00004400
        /*0690*/ 	.word	0x000000ff
        /*0694*/ 	.word	0x00000000
        /*0698*/ 	.short	0x010a
        /*069a*/ 	.byte	0x12
	.zero		1


	//   ....[90]....
        /*069c*/ 	.word	0x00004550
        /*06a0*/ 	.word	0x000000ff
        /*06a4*/ 	.word	0x00000000
        /*06a8*/ 	.short	0x010a
        /*06aa*/ 	.byte	0x05
	.zero		1


	//   ....[91]....
        /*06ac*/ 	.word	0x00004880
        /*06b0*/ 	.word	0x000000ff
        /*06b4*/ 	.word	0x00000000
        /*06b8*/ 	.short	0x010a
        /*06ba*/ 	.byte	0x04
	.zero		1


	//   ....[92]....
        /*06bc*/ 	.word	0x00004920
        /*06c0*/ 	.word	0x00000000
        /*06c4*/ 	.word	0x00000000
        /*06c8*/ 	.short	0x010a
        /*06ca*/ 	.byte	0xff
	.zero		1


	//   ....[93]....
        /*06cc*/ 	.word	0x00004960
        /*06d0*/ 	.word	0x00000000
        /*06d4*/ 	.word	0x00000000
        /*06d8*/ 	.short	0x010a
        /*06da*/ 	.byte	0xff
	.zero		1


	//   ....[94]....
        /*06dc*/ 	.word	0x000049d0
        /*06e0*/ 	.word	0x000000ff
        /*06e4*/ 	.word	0x00000000
        /*06e8*/ 	.short	0x0101
        /*06ea*/ 	.byte	0x04
	.zero		1


	//   ....[95]....
        /*06ec*/ 	.word	0x00004a10
        /*06f0*/ 	.word	0x000000ff
        /*06f4*/ 	.word	0x00000180
        /*06f8*/ 	.short	0x010a
        /*06fa*/ 	.byte	0x14
	.zero		1


	//   ....[96]....
        /*06fc*/ 	.word	0x00004a70
        /*0700*/ 	.word	0x000000ff
        /*0704*/ 	.word	0x00000000
        /*0708*/ 	.short	0x0101
        /*070a*/ 	.byte	0x04
	.zero		1


	//   ....[97]....
        /*070c*/ 	.word	0x00004f50
        /*0710*/ 	.word	0x000000ff
        /*0714*/ 	.word	0x00000150
        /*0718*/ 	.short	0x010a
        /*071a*/ 	.byte	0x1f
	.zero		1


	//   ....[98]....
        /*071c*/ 	.word	0x00004ff0
        /*0720*/ 	.word	0x000000ff
        /*0724*/ 	.word	0x00000000
        /*0728*/ 	.short	0x0101
        /*072a*/ 	.byte	0x2d
	.zero		1


	//   ....[99]....
        /*072c*/ 	.word	0x00005530
        /*0730*/ 	.word	0x000000ff
        /*0734*/ 	.word	0x00000148
        /*0738*/ 	.short	0x010a
        /*073a*/ 	.byte	0x1f
	.zero		1


	//   ....[100]....
        /*073c*/ 	.word	0x00005720
        /*0740*/ 	.word	0x000000ff
        /*0744*/ 	.word	0x00000128
        /*0748*/ 	.short	0x010a
        /*074a*/ 	.byte	0x07
	.zero		1


	//   ....[101]....
        /*074c*/ 	.word	0x00005a40
        /*0750*/ 	.word	0x000000ff
        /*0754*/ 	.word	0x00000110
        /*0758*/ 	.short	0x010b
        /*075a*/ 	.byte	0x07
	.zero		1


	//   ....[102]....
        /*075c*/ 	.word	0x00005a70
        /*0760*/ 	.word	0x000000ff
        /*0764*/ 	.word	0x00000000
        /*0768*/ 	.short	0x0101
        /*076a*/ 	.byte	0x04
	.zero		1


	//   ....[103]....
        /*076c*/ 	.word	0x00005a80
        /*0770*/ 	.word	0x000000ff
        /*0774*/ 	.word	0x00000128
        /*0778*/ 	.short	0x010a
        /*077a*/ 	.byte	0x05
	.zero		1


	//   ....[104]....
        /*077c*/ 	.word	0x00005d30
        /*0780*/ 	.word	0x000000ff
        /*0784*/ 	.word	0x00000110
        /*0788*/ 	.short	0x010b
        /*078a*/ 	.byte	0x05
	.zero		1


	//   ....[105]....
        /*078c*/ 	.word	0x00005d40
        /*0790*/ 	.word	0x000000ff
        /*0794*/ 	.word	0x00000000
        /*0798*/ 	.short	0x0101
        /*079a*/ 	.byte	0x04
	.zero		1


	//   ....[106]....
        /*079c*/ 	.word	0x00005da0
        /*07a0*/ 	.word	0x000000ff
        /*07a4*/ 	.word	0x00000000
        /*07a8*/ 	.short	0x010a
        /*07aa*/ 	.byte	0x04
	.zero		1


	//   ....[107]....
        /*07ac*/ 	.word	0x00005e30
        /*07b0*/ 	.word	0x000000ff
        /*07b4*/ 	.word	0x00000000
        /*07b8*/ 	.short	0x010a
        /*07ba*/ 	.byte	0x05
	.zero		1


	//   ....[108]....
        /*07bc*/ 	.word	0x00005ed0
        /*07c0*/ 	.word	0x00000000
        /*07c4*/ 	.word	0x00000000
        /*07c8*/ 	.short	0x010a
        /*07ca*/ 	.byte	0xff
	.zero		1


	//   ....[109]....
        /*07cc*/ 	.word	0x00006230
        /*07d0*/ 	.word	0x000000ff
        /*07d4*/ 	.word	0x00000150
        /*07d8*/ 	.short	0x010a
        /*07da*/ 	.byte	0x2d
	.zero		1


	//   ....[110]....
        /*07dc*/ 	.word	0x00006300
        /*07e0*/ 	.word	0x000000ff
        /*07e4*/ 	.word	0x00000000
        /*07e8*/ 	.short	0x0101
        /*07ea*/ 	.byte	0x04
	.zero		1


	//   ....[111]....
        /*07ec*/ 	.word	0x00006f40
        /*07f0*/ 	.word	0x00000000
        /*07f4*/ 	.word	0x00000110
        /*07f8*/ 	.short	0x010a
        /*07fa*/ 	.byte	0xff
	.zero		1


	//   ....[112]....
        /*07fc*/ 	.word	0x00007090
        /*0800*/ 	.word	0x0000003b
        /*0804*/ 	.word	0x00000160
        /*0808*/ 	.short	0x010a
        /*080a*/ 	.byte	0xff
	.zero		1


	//   ....[113]....
        /*080c*/ 	.word	0x000071a0
        /*0810*/ 	.word	0x00000000
        /*0814*/ 	.word	0x00000110
        /*0818*/ 	.short	0x010a
        /*081a*/ 	.byte	0xff
	.zero		1


	//   ....[114]....
        /*081c*/ 	.word	0x000072b0
        /*0820*/ 	.word	0x0000003b
        /*0824*/ 	.word	0x00000160
        /*0828*/ 	.short	0x010a
        /*082a*/ 	.byte	0xff
	.zero		1


	//   ....[115]....
        /*082c*/ 	.word	0x00007b00
        /*0830*/ 	.word	0x00000000
        /*0834*/ 	.word	0x00000000
        /*0838*/ 	.short	0x0101
        /*083a*/ 	.byte	0xff
	.zero		1


	//   ....[116]....
        /*083c*/ 	.word	0x00007b10
        /*0840*/ 	.word	0x00000003
        /*0844*/ 	.word	0x00000110
        /*0848*/ 	.short	0x010a
        /*084a*/ 	.byte	0xff
	.zero		1


	//   ....[117]....
        /*084c*/ 	.word	0x00007bd0
        /*0850*/ 	.word	0x00000003
        /*0854*/ 	.word	0x00000110
        /*0858*/ 	.short	0x010a
        /*085a*/ 	.byte	0xff
	.zero		1


	//   ....[118]....
        /*085c*/ 	.word	0x00007f30
        /*0860*/ 	.word	0x0000003b
        /*0864*/ 	.word	0x00000000
        /*0868*/ 	.short	0x0101
        /*086a*/ 	.byte	0xff
	.zero		1


	//   ....[119]....
        /*086c*/ 	.word	0x00008510
        /*0870*/ 	.word	0x00000000
        /*0874*/ 	.word	0x00000000
        /*0878*/ 	.short	0x0101
        /*087a*/ 	.byte	0xff
	.zero		1


	//   ....[120]....
        /*087c*/ 	.word	0x00008790
        /*0880*/ 	.word	0x000000ff
        /*0884*/ 	.word	0x00000000
        /*0888*/ 	.short	0x0101
        /*088a*/ 	.byte	0x04
	.zero		1


	//   ....[121]....
        /*088c*/ 	.word	0x000087c0
        /*0890*/ 	.word	0x00000000
        /*0894*/ 	.word	0x00000088
        /*0898*/ 	.short	0x010a
        /*089a*/ 	.byte	0xff
	.zero		1


	//   ....[122]....
        /*089c*/ 	.word	0x00008820
        /*08a0*/ 	.word	0x00000000
        /*08a4*/ 	.word	0x00000088
        /*08a8*/ 	.short	0x010a
        /*08aa*/ 	.byte	0xff
	.zero		1


	//   ....[123]....
        /*08ac*/ 	.word	0x00008880
        /*08b0*/ 	.word	0x00000000
        /*08b4*/ 	.word	0x00000150
        /*08b8*/ 	.short	0x010a
        /*08ba*/ 	.byte	0xff
	.zero		1


	//   ....[124]....
        /*08bc*/ 	.word	0x000088e0
        /*08c0*/ 	.word	0x00000000
        /*08c4*/ 	.word	0x00000000
        /*08c8*/ 	.short	0x010a
        /*08ca*/ 	.byte	0xff
	.zero		1


	//   ....[125]....
        /*08cc*/ 	.word	0x00008940
        /*08d0*/ 	.word	0x00000000
        /*08d4*/ 	.word	0x00000000
        /*08d8*/ 	.short	0x010a
        /*08da*/ 	.byte	0xff
	.zero		1


	//   ....[126]....
        /*08dc*/ 	.word	0x000089a0
        /*08e0*/ 	.word	0x00000000
        /*08e4*/ 	.word	0x00000000
        /*08e8*/ 	.short	0x010a
        /*08ea*/ 	.byte	0xff
	.zero		1


	//   ....[127]....
        /*08ec*/ 	.word	0x00008a00
        /*08f0*/ 	.word	0x00000000
        /*08f4*/ 	.word	0x00000000
        /*08f8*/ 	.short	0x010a
        /*08fa*/ 	.byte	0xff
	.zero		1


	//   ....[128]....
        /*08fc*/ 	.word	0x00008a60
        /*0900*/ 	.word	0x00000000
        /*0904*/ 	.word	0x00000000
        /*0908*/ 	.short	0x010a
        /*090a*/ 	.byte	0xff
	.zero		1


	//   ....[129]....
        /*090c*/ 	.word	0x00008ac0
        /*0910*/ 	.word	0x00000000
        /*0914*/ 	.word	0x00000000
        /*0918*/ 	.short	0x010a
        /*091a*/ 	.byte	0xff
	.zero		1


	//   ....[130]....
        /*091c*/ 	.word	0x00008b20
        /*0920*/ 	.word	0x00000000
        /*0924*/ 	.word	0x00000000
        /*0928*/ 	.short	0x010a
        /*092a*/ 	.byte	0xff
	.zero		1


	//   ....[131]....
        /*092c*/ 	.word	0x00008b80
        /*0930*/ 	.word	0x00000000
        /*0934*/ 	.word	0x00000000
        /*0938*/ 	.short	0x010a
        /*093a*/ 	.byte	0xff
	.zero		1


	//   ....[132]....
        /*093c*/ 	.word	0x00008be0
        /*0940*/ 	.word	0x00000000
        /*0944*/ 	.word	0x00000000
        /*0948*/ 	.short	0x010a
        /*094a*/ 	.byte	0xff
	.zero		1


	//   ....[133]....
        /*094c*/ 	.word	0x00008c40
        /*0950*/ 	.word	0x00000000
        /*0954*/ 	.word	0x00000000
        /*0958*/ 	.short	0x010a
        /*095a*/ 	.byte	0xff
	.zero		1


	//   ....[134]....
        /*095c*/ 	.word	0x00008ca0
        /*0960*/ 	.word	0x00000000
        /*0964*/ 	.word	0x00000000
        /*0968*/ 	.short	0x010a
        /*096a*/ 	.byte	0xff
	.zero		1


	//   ....[135]....
        /*096c*/ 	.word	0x00008d00
        /*0970*/ 	.word	0x00000000
        /*0974*/ 	.word	0x00000000
        /*0978*/ 	.short	0x010a
        /*097a*/ 	.byte	0xff
	.zero		1


	//   ....[136]....
        /*097c*/ 	.word	0x00008d60
        /*0980*/ 	.word	0x00000000
        /*0984*/ 	.word	0x00000000
        /*0988*/ 	.short	0x010a
        /*098a*/ 	.byte	0xff
	.zero		1


	//   ....[137]....
        /*098c*/ 	.word	0x00008dc0
        /*0990*/ 	.word	0x00000000
        /*0994*/ 	.word	0x00000000
        /*0998*/ 	.short	0x010a
        /*099a*/ 	.byte	0xff
	.zero		1


	//   ....[138]....
        /*099c*/ 	.word	0x00008e20
        /*09a0*/ 	.word	0x00000000
        /*09a4*/ 	.word	0x00000000
        /*09a8*/ 	.short	0x010a
        /*09aa*/ 	.byte	0xff
	.zero		1


	//   ....[139]....
        /*09ac*/ 	.word	0x00008e80
        /*09b0*/ 	.word	0x00000000
        /*09b4*/ 	.word	0x00000000
        /*09b8*/ 	.short	0x010a
        /*09ba*/ 	.byte	0xff
	.zero		1


	//   ....[140]....
        /*09bc*/ 	.word	0x00008ee0
        /*09c0*/ 	.word	0x00000004
        /*09c4*/ 	.word	0x00000158
        /*09c8*/ 	.short	0x010a
        /*09ca*/ 	.byte	0xff
	.zero		1


	//   ....[141]....
        /*09cc*/ 	.word	0x00008f40
        /*09d0*/ 	.word	0x00000004
        /*09d4*/ 	.word	0x00000150
        /*09d8*/ 	.short	0x010a
        /*09da*/ 	.byte	0xff
	.zero		1


	//   ....[142]....
        /*09dc*/ 	.word	0x00008fa0
        /*09e0*/ 	.word	0x00000005
        /*09e4*/ 	.word	0x00000008
        /*09e8*/ 	.short	0x010a
        /*09ea*/ 	.byte	0xff
	.zero		1


	//   ....[143]....
        /*09ec*/ 	.word	0x00009080
        /*09f0*/ 	.word	0x00000003
        /*09f4*/ 	.word	0x00000008
        /*09f8*/ 	.short	0x010a
        /*09fa*/ 	.byte	0xff
	.zero		1


	//   ....[144]....
        /*09fc*/ 	.word	0x000090e0
        /*0a00*/ 	.word	0x00000004
        /*0a04*/ 	.word	0x00000150
        /*0a08*/ 	.short	0x010a
        /*0a0a*/ 	.byte	0xff
	.zero		1


	//   ....[145]....
        /*0a0c*/ 	.word	0x00009140
        /*0a10*/ 	.word	0x00000004
        /*0a14*/ 	.word	0x00000170
        /*0a18*/ 	.short	0x010a
        /*0a1a*/ 	.byte	0xff
	.zero		1


	//   ....[146]....
        /*0a1c*/ 	.word	0x000091a0
        /*0a20*/ 	.word	0x00000004
        /*0a24*/ 	.word	0x00000000
        /*0a28*/ 	.short	0x010a
        /*0a2a*/ 	.byte	0xff
	.zero		1


	//   ....[147]....
        /*0a2c*/ 	.word	0x00009200
        /*0a30*/ 	.word	0x00000000
        /*0a34*/ 	.word	0x00000000
        /*0a38*/ 	.short	0x010a
        /*0a3a*/ 	.byte	0xff
	.zero		1


	//   ....[148]....
        /*0a3c*/ 	.word	0x00009260
        /*0a40*/ 	.word	0x00000000
        /*0a44*/ 	.word	0x00000180
        /*0a48*/ 	.short	0x010a
        /*0a4a*/ 	.byte	0xff
	.zero		1


	//   ....[149]....
        /*0a4c*/ 	.word	0x000092c0
        /*0a50*/ 	.word	0x00000000
        /*0a54*/ 	.word	0x00000150
        /*0a58*/ 	.short	0x010a
        /*0a5a*/ 	.byte	0xff
	.zero		1


	//   ....[150]....
        /*0a5c*/ 	.word	0x00009320
        /*0a60*/ 	.word	0x00000000
        /*0a64*/ 	.word	0x00000148
        /*0a68*/ 	.short	0x010a
        /*0a6a*/ 	.byte	0xff
	.zero		1


	//   ....[151]....
        /*0a6c*/ 	.word	0x00009380
        /*0a70*/ 	.word	0x00000000
        /*0a74*/ 	.word	0x00000128
        /*0a78*/ 	.short	0x010a
        /*0a7a*/ 	.byte	0xff
	.zero		1


	//   ....[152]....
        /*0a7c*/ 	.word	0x000093e0
        /*0a80*/ 	.word	0x00000000
        /*0a84*/ 	.word	0x00000128
        /*0a88*/ 	.short	0x010a
        /*0a8a*/ 	.byte	0xff
	.zero		1


	//   ....[153]....
        /*0a8c*/ 	.word	0x00009440
        /*0a90*/ 	.word	0x00000000
        /*0a94*/ 	.word	0x00000000
        /*0a98*/ 	.short	0x010a
        /*0a9a*/ 	.byte	0xff
	.zero		1


	//   ....[154]....
        /*0a9c*/ 	.word	0x000094a0
        /*0aa0*/ 	.word	0x00000000
        /*0aa4*/ 	.word	0x00000000
        /*0aa8*/ 	.short	0x010a
        /*0aaa*/ 	.byte	0xff
	.zero		1


	//   ....[155]....
        /*0aac*/ 	.word	0x00009500
        /*0ab0*/ 	.word	0x00000000
        /*0ab4*/ 	.word	0x00000150
        /*0ab8*/ 	.short	0x010a
        /*0aba*/ 	.byte	0xff
	.zero		1


	//   ....[156]....
        /*0abc*/ 	.word	0x00009550
        /*0ac0*/ 	.word	0x00000000
        /*0ac4*/ 	.word	0x00000110
        /*0ac8*/ 	.short	0x010a
        /*0aca*/ 	.byte	0xff
	.zero		1


	//   ....[157]....
        /*0acc*/ 	.word	0x000095a0
        /*0ad0*/ 	.word	0x0000003b
        /*0ad4*/ 	.word	0x00000160
        /*0ad8*/ 	.short	0x010a
        /*0ada*/ 	.byte	0xff
	.zero		1


	//   ....[158]....
        /*0adc*/ 	.word	0x000095f0
        /*0ae0*/ 	.word	0x00000003
        /*0ae4*/ 	.word	0x00000110
        /*0ae8*/ 	.short	0x010a
        /*0aea*/ 	.byte	0xff
	.zero		1


	//----- nvinfo : EIATTR_NUM_MBARRIERS
	.align		4
.L_47:
        /*0aec*/ 	.byte	0x03, 0x38
        /*0aee*/ 	.short	0x0031


	//----- nvinfo : EIATTR_EXIT_INSTR_OFFSETS
	.align		4
        /*0af0*/ 	.byte	0x04, 0x1c
        /*0af2*/ 	.short	(.L_49 - .L_48)


	//   ....[0]....
.L_48:
        /*0af4*/ 	.word	0x000036f0


	//   ....[1]....
        /*0af8*/ 	.word	0x000039a0


	//   ....[2]....
        /*0afc*/ 	.word	0x00003a00


	//   ....[3]....
        /*0b00*/ 	.word	0x00004ca0


	//   ....[4]....
        /*0b04*/ 	.word	0x00005f00


	//   ....[5]....
        /*0b08*/ 	.word	0x00005f40


	//   ....[6]....
        /*0b0c*/ 	.word	0x00008670


	//   ....[7]....
        /*0b10*/ 	.word	0x000086f0


	//   ....[8]....
        /*0b14*/ 	.word	0x00008720


	//   ....[9]....
        /*0b18*/ 	.word	0x000087a0


	//----- nvinfo : EIATTR_MAX_THREADS
	.align		4
.L_49:
        /*0b1c*/ 	.byte	0x04, 0x05
        /*0b1e*/ 	.short	(.L_51 - .L_50)
.L_50:
        /*0b20*/ 	.word	0x00000100
        /*0b24*/ 	.word	0x00000001
        /*0b28*/ 	.word	0x00000001


	//----- nvinfo : EIATTR_CRS_STACK_SIZE
	.align		4
.L_51:
        /*0b2c*/ 	.byte	0x04, 0x1e
        /*0b2e*/ 	.short	(.L_53 - .L_52)
.L_52:
        /*0b30*/ 	.word	0x00000000


	//----- nvinfo : EIATTR_CBANK_PARAM_SIZE
	.align		4
.L_53:
        /*0b34*/ 	.byte	0x03, 0x19
        /*0b36*/ 	.short	0x0800


	//----- nvinfo : EIATTR_PARAM_CBANK
	.align		4
        /*0b38*/ 	.byte	0x04, 0x0a
        /*0b3a*/ 	.short	(.L_55 - .L_54)
	.align		4
.L_54:
        /*0b3c*/ 	.word	index@(.nv.constant0._ZN7cutlass13device_kernelINS_4conv6kernel13ConvUniversalINS1_16ConvProblemShapeILNS1_8OperatorE1ELi2EEENS1_10collective14CollectiveConvINS1_47MainloopSm100TmaUmmaWarpSpecializedImplicitGemmILS5_1ELi17ELi2ELi1ELi2EN4cute5tupleIJNSA_1CILi2EEENSC_ILi1EEESE_EEEEENSB_IJNSC_ILi128EEENSC_ILi64EEENSB_IJSI_EEEEEENS_10bfloat16_tESL_NSA_8TiledMMAINSA_8MMA_AtomIJNSA_26SM100_MMA_F16BF16_2x1SM_SSISL_SL_fLi128ELi64ELNSA_4UMMA5MajorE0ELSQ_1ELNSP_7ScaleInE0ELSR_0EEEEEENSA_6LayoutINSB_IJSE_SE_SE_EEENSB_IJNSC_ILi0EEESW_SW_EEEEENSB_IJNSA_10UnderscoreESZ_SZ_EEEEENS7_6detail27Sm100ImplicitGemmTileTraitsINSA_25SM100_TMA_2SM_LOAD_IM2COLENSA_14ComposedLayoutINSA_7SwizzleILi3ELi4ELi3EEENSA_18smem_ptr_flag_bitsILi16EEENSU_INSB_IJNSC_ILi8EEESI_EEENSB_IJSI_SE_EEEEEEEvEENS13_INSA_18SM100_TMA_2SM_LOADENS15_INS16_ILi2ELi4ELi3EEES19_NSU_INSB_IJNSC_ILi32EEES1A_EEENSB_IJSE_S1I_EEEEEEEvEEEENS_8epilogue10collective18CollectiveEpilogueINS1P_23Sm100TmaWarpSpecializedILi3ELi2ELi16ELb1ELb0EEEJNSB_IJSI_SI_SJ_EEENSB_IJNSU_ISI_SE_EENSU_INSB_IJNSC_ILi16EEESD_EEES1K_EEEEESL_NSB_IJNSB_IJlllEEESE_SW_EEESL_S21_NS1P_6fusion15FusionCallbacksIS1T_NS22_17LinearCombinationISL_fSL_fLNS_15FloatRoundStyleE2EEES1U_S1Z_JEEENSA_5SM1004TMEM4LOAD26SM100_TMEM_LOAD_32dp32b16xENSA_20SM90_TMA_LOAD_IM2COLENS15_INS16_ILi1ELi4ELi3EEES19_NSU_INSB_IJS1A_S1W_EEENSB_IJS1W_SE_EEEEEEENSA_39AutoVectorizingCopyWithAssumedAlignmentILi128EEENSA_21SM90_TMA_STORE_IM2COLES2H_S2J_S2J_EEEvvEEEEvNT_6ParamsE)
        /*0b40*/ 	.short	0x0380
        /*0b42*/ 	.short	0x0800


	//----- nvinfo : EIATTR_SW_WAR
	.align		4
.L_55:
        /*0b44*/ 	.byte	0x04, 0x36
        /*0b46*/ 	.short	(.L_57 - .L_56)
.L_56:
        /*0b48*/ 	.word	0x00000008
.L_57:


//--------------------- .nv.callgraph             --------------------------
	.section	.nv.callgraph,"",@"SHT_CUDA_CALLGRAPH"
	.align	4
	.sectionentsize	8
	.align		4
        /*0000*/ 	.word	0x00000000
	.align		4
        /*0004*/ 	.word	0xffffffff
	.align		4
        /*0008*/ 	.word	index@(_ZN7cutlass13device_kernelINS_4conv6kernel13ConvUniversalINS1_16ConvProblemShapeILNS1_8OperatorE1ELi2EEENS1_10collective14CollectiveConvINS1_47MainloopSm100TmaUmmaWarpSpecializedImplicitGemmILS5_1ELi17ELi2ELi1ELi2EN4cute5tupleIJNSA_1CILi2EEENSC_ILi1EEESE_EEEEENSB_IJNSC_ILi128EEENSC_ILi64EEENSB_IJSI_EEEEEENS_10bfloat16_tESL_NSA_8TiledMMAINSA_8MMA_AtomIJNSA_26SM100_MMA_F16BF16_2x1SM_SSISL_SL_fLi128ELi64ELNSA_4UMMA5MajorE0ELSQ_1ELNSP_7ScaleInE0ELSR_0EEEEEENSA_6LayoutINSB_IJSE_SE_SE_EEENSB_IJNSC_ILi0EEESW_SW_EEEEENSB_IJNSA_10UnderscoreESZ_SZ_EEEEENS7_6detail27Sm100ImplicitGemmTileTraitsINSA_25SM100_TMA_2SM_LOAD_IM2COLENSA_14ComposedLayoutINSA_7SwizzleILi3ELi4ELi3EEENSA_18smem_ptr_flag_bitsILi16EEENSU_INSB_IJNSC_ILi8EEESI_EEENSB_IJSI_SE_EEEEEEEvEENS13_INSA_18SM100_TMA_2SM_LOADENS15_INS16_ILi2ELi4ELi3EEES19_NSU_INSB_IJNSC_ILi32EEES1A_EEENSB_IJSE_S1I_EEEEEEEvEEEENS_8epilogue10collective18CollectiveEpilogueINS1P_23Sm100TmaWarpSpecializedILi3ELi2ELi16ELb1ELb0EEEJNSB_IJSI_SI_SJ_EEENSB_IJNSU_ISI_SE_EENSU_INSB_IJNSC_ILi16EEESD_EEES1K_EEEEESL_NSB_IJNSB_IJlllEEESE_SW_EEESL_S21_NS1P_6fusion15FusionCallbacksIS1T_NS22_17LinearCombinationISL_fSL_fLNS_15FloatRoundStyleE2EEES1U_S1Z_JEEENSA_5SM1004TMEM4LOAD26SM100_TMEM_LOAD_32dp32b16xENSA_20SM90_TMA_LOAD_IM2COLENS15_INS16_ILi1ELi4ELi3EEES19_NSU_INSB_IJS1A_S1W_EEENSB_IJS1W_SE_EEEEEEENSA_39AutoVectorizingCopyWithAssumedAlignmentILi128EEENSA_21SM90_TMA_STORE_IM2COLES2H_S2J_S2J_EEEvvEEEEvNT_6ParamsE)
	.align		4
        /*000c*/ 	.word	index@(__assertfail)
	.align		4
        /*0010*/ 	.word	0x00000000
	.align		4
        /*0014*/ 	.word	0xfffffffe
	.align		4
        /*0018*/ 	.word	0x00000000
	.align		4
        /*001c*/ 	.word	0xfffffffd
	.align		4
        /*0020*/ 	.word	0x00000000
	.align		4
        /*0024*/ 	.word	0xfffffffc


//--------------------- .nv.constant4             --------------------------
	.section	.nv.constant4,"a",@progbits
	.align	8
	.align		8
.nv.constant4:
        /*0000*/ 	.dword	__assertfail
	.align		8
        /*0008*/ 	.dword	__unnamed_1
	.align		8
        /*0010*/ 	.dword	__unnamed_2
	.align		8
        /*0018*/ 	.dword	_ZN39_INTERNAL_10c277a9_4_k_cu_46cc32d3_34024cuda3std3__45__cpo5beginE
	.align		8
        /*0020*/ 	.dword	_ZN39_INTERNAL_10c277a9_4_k_cu_46cc32d3_34024cuda3std3__45__cpo3endE
	.align		8
        /*0028*/ 	.dword	_ZN39_INTERNAL_10c277a9_4_k_cu_46cc32d3_34024cuda3std3__45__cpo6cbeginE
	.align		8
        /*0030*/ 	.dword	_ZN39_INTERNAL_10c277a9_4_k_cu_46cc32d3_34024cuda3std3__45__cpo4cendE
	.align		8
        /*0038*/ 	.dword	_ZN39_INTERNAL_10c277a9_4_k_cu_46cc32d3_34024cuda3std3__441_GLOBAL__N__10c277a9_4_k_cu_46cc32d3_34026ignoreE
	.align		8
        /*0040*/ 	.dword	_ZN39_INTERNAL_10c277a9_4_k_cu_46cc32d3_34024cuda3std3__419piecewise_constructE
	.align		8
        /*0048*/ 	.dword	_ZN39_INTERNAL_10c277a9_4_k_cu_46cc32d3_34024cuda3std3__48in_placeE
	.align		8
        /*0050*/ 	.dword	_ZN39_INTERNAL_10c277a9_4_k_cu_46cc32d3_34024cuda3std6ranges3__45__cpo4swapE
	.align		8
        /*0058*/ 	.dword	_ZN39_INTERNAL_10c277a9_4_k_cu_46cc32d3_34024cuda3std6ranges3__45__cpo9iter_moveE
	.align		8
        /*0060*/ 	.dword	_ZN39_INTERNAL_10c277a9_4_k_cu_46cc32d3_34024cute7productE
	.align		8
        /*0068*/ 	.dword	_ZN39_INTERNAL_10c277a9_4_k_cu_46cc32d3_34024cute1_E
	.align		8
        /*0070*/ 	.dword	$str$27
	.align		8
        /*0078*/ 	.dword	$str$28
	.align		8
        /*0080*/ 	.dword	$str$29
	.align		8
        /*0088*/ 	.dword	$str$30


//--------------------- .text._ZN7cutlass13device_kernelINS_4conv6kernel13ConvUniversalINS1_16ConvProblemShapeILNS1_8OperatorE1ELi2EEENS1_10collective14CollectiveConvINS1_47MainloopSm100TmaUmmaWarpSpecializedImplicitGemmILS5_1ELi17ELi2ELi1ELi2EN4cute5tupleIJNSA_1CILi2EEENSC_ILi1EEESE_EEEEENSB_IJNSC_ILi128EEENSC_ILi64EEENSB_IJSI_EEEEEENS_10bfloat16_tESL_NSA_8TiledMMAINSA_8MMA_AtomIJNSA_26SM100_MMA_F16BF16_2x1SM_SSISL_SL_fLi128ELi64ELNSA_4UMMA5MajorE0ELSQ_1ELNSP_7ScaleInE0ELSR_0EEEEEENSA_6LayoutINSB_IJSE_SE_SE_EEENSB_IJNSC_ILi0EEESW_SW_EEEEENSB_IJNSA_10UnderscoreESZ_SZ_EEEEENS7_6detail27Sm100ImplicitGemmTileTraitsINSA_25SM100_TMA_2SM_LOAD_IM2COLENSA_14ComposedLayoutINSA_7SwizzleILi3ELi4ELi3EEENSA_18smem_ptr_flag_bitsILi16EEENSU_INSB_IJNSC_ILi8EEESI_EEENSB_IJSI_SE_EEEEEEEvEENS13_INSA_18SM100_TMA_2SM_LOADENS15_INS16_ILi2ELi4ELi3EEES19_NSU_INSB_IJNSC_ILi32EEES1A_EEENSB_IJSE_S1I_EEEEEEEvEEEENS_8epilogue10collective18CollectiveEpilogueINS1P_23Sm100TmaWarpSpecializedILi3ELi2ELi16ELb1ELb0EEEJNSB_IJSI_SI_SJ_EEENSB_IJNSU_ISI_SE_EENSU_INSB_IJNSC_ILi16EEESD_EEES1K_EEEEESL_NSB_IJNSB_IJlllEEESE_SW_EEESL_S21_NS1P_6fusion15FusionCallbacksIS1T_NS22_17LinearCombinationISL_fSL_fLNS_15FloatRoundStyleE2EEES1U_S1Z_JEEENSA_5SM1004TMEM4LOAD26SM100_TMEM_LOAD_32dp32b16xENSA_20SM90_TMA_LOAD_IM2COLENS15_INS16_ILi1ELi4ELi3EEES19_NSU_INSB_IJS1A_S1W_EEENSB_IJS1W_SE_EEEEEEENSA_39AutoVectorizingCopyWithAssumedAlignmentILi128EEENSA_21SM90_TMA_STORE_IM2COLES2H_S2J_S2J_EEEvvEEEEvNT_6ParamsE --------------------------
	.section	.text._ZN7cutlass13device_kernelINS_4conv6kernel13ConvUniversalINS1_16ConvProblemShapeILNS1_8OperatorE1ELi2EEENS1_10collective14CollectiveConvINS1_47MainloopSm100TmaUmmaWarpSpecializedImplicitGemmILS5_1ELi17ELi2ELi1ELi2EN4cute5tupleIJNSA_1CILi2EEENSC_ILi1EEESE_EEEEENSB_IJNSC_ILi128EEENSC_ILi64EEENSB_IJSI_EEEEEENS_10bfloat16_tESL_NSA_8TiledMMAINSA_8MMA_AtomIJNSA_26SM100_MMA_F16BF16_2x1SM_SSISL_SL_fLi128ELi64ELNSA_4UMMA5MajorE0ELSQ_1ELNSP_7ScaleInE0ELSR_0EEEEEENSA_6LayoutINSB_IJSE_SE_SE_EEENSB_IJNSC_ILi0EEESW_SW_EEEEENSB_IJNSA_10UnderscoreESZ_SZ_EEEEENS7_6detail27Sm100ImplicitGemmTileTraitsINSA_25SM100_TMA_2SM_LOAD_IM2COLENSA_14ComposedLayoutINSA_7SwizzleILi3ELi4ELi3EEENSA_18smem_ptr_flag_bitsILi16EEENSU_INSB_IJNSC_ILi8EEESI_EEENSB_IJSI_SE_EEEEEEEvEENS13_INSA_18SM100_TMA_2SM_LOADENS15_INS16_ILi2ELi4ELi3EEES19_NSU_INSB_IJNSC_ILi32EEES1A_EEENSB_IJSE_S1I_EEEEEEEvEEEENS_8epilogue10collective18CollectiveEpilogueINS1P_23Sm100TmaWarpSpecializedILi3ELi2ELi16ELb1ELb0EEEJNSB_IJSI_SI_SJ_EEENSB_IJNSU_ISI_SE_EENSU_INSB_IJNSC_ILi16EEESD_EEES1K_EEEEESL_NSB_IJNSB_IJlllEEESE_SW_EEESL_S21_NS1P_6fusion15FusionCallbacksIS1T_NS22_17LinearCombinationISL_fSL_fLNS_15FloatRoundStyleE2EEES1U_S1Z_JEEENSA_5SM1004TMEM4LOAD26SM100_TMEM_LOAD_32dp32b16xENSA_20SM90_TMA_LOAD_IM2COLENS15_INS16_ILi1ELi4ELi3EEES19_NSU_INSB_IJS1A_S1W_EEENSB_IJS1W_SE_EEEEEEENSA_39AutoVectorizingCopyWithAssumedAlignmentILi128EEENSA_21SM90_TMA_STORE_IM2COLES2H_S2J_S2J_EEEvvEEEEvNT_6ParamsE,"ax",@progbits
	.align	128
.text._ZN7cutlass13device_kernelINS_4conv6kernel13ConvUniversalINS1_16ConvProblemShapeILNS1_8OperatorE1ELi2EEENS1_10collective14CollectiveConvINS1_47MainloopSm100TmaUmmaWarpSpecializedImplicitGemmILS5_1ELi17ELi2ELi1ELi2EN4cute5tupleIJNSA_1CILi2EEENSC_ILi1EEESE_EEEEENSB_IJNSC_ILi128EEENSC_ILi64EEENSB_IJSI_EEEEEENS_10bfloat16_tESL_NSA_8TiledMMAINSA_8MMA_AtomIJNSA_26SM100_MMA_F16BF16_2x1SM_SSISL_SL_fLi128ELi64ELNSA_4UMMA5MajorE0ELSQ_1ELNSP_7ScaleInE0ELSR_0EEEEEENSA_6LayoutINSB_IJSE_SE_SE_EEENSB_IJNSC_ILi0EEESW_SW_EEEEENSB_IJNSA_10UnderscoreESZ_SZ_EEEEENS7_6detail27Sm100ImplicitGemmTileTraitsINSA_25SM100_TMA_2SM_LOAD_IM2COLENSA_14ComposedLayoutINSA_7SwizzleILi3ELi4ELi3EEENSA_18smem_ptr_flag_bitsILi16EEENSU_INSB_IJNSC_ILi8EEESI_EEENSB_IJSI_SE_EEEEEEEvEENS13_INSA_18SM100_TMA_2SM_LOADENS15_INS16_ILi2ELi4ELi3EEES19_NSU_INSB_IJNSC_ILi32EEES1A_EEENSB_IJSE_S1I_EEEEEEEvEEEENS_8epilogue10collective18CollectiveEpilogueINS1P_23Sm100TmaWarpSpecializedILi3ELi2ELi16ELb1ELb0EEEJNSB_IJSI_SI_SJ_EEENSB_IJNSU_ISI_SE_EENSU_INSB_IJNSC_ILi16EEESD_EEES1K_EEEEESL_NSB_IJNSB_IJlllEEESE_SW_EEESL_S21_NS1P_6fusion15FusionCallbacksIS1T_NS22_17LinearCombinationISL_fSL_fLNS_15FloatRoundStyleE2EEES1U_S1Z_JEEENSA_5SM1004TMEM4LOAD26SM100_TMEM_LOAD_32dp32b16xENSA_20SM90_TMA_LOAD_IM2COLENS15_INS16_ILi1ELi4ELi3EEES19_NSU_INSB_IJS1A_S1W_EEENSB_IJS1W_SE_EEEEEEENSA_39AutoVectorizingCopyWithAssumedAlignmentILi128EEENSA_21SM90_TMA_STORE_IM2COLES2H_S2J_S2J_EEEvvEEEEvNT_6ParamsE:
        .type           _ZN7cutlass13device_kernelINS_4conv6kernel13ConvUniversalINS1_16ConvProblemShapeILNS1_8OperatorE1ELi2EEENS1_10collective14CollectiveConvINS1_47MainloopSm100TmaUmmaWarpSpecializedImplicitGemmILS5_1ELi17ELi2ELi1ELi2EN4cute5tupleIJNSA_1CILi2EEENSC_ILi1EEESE_EEEEENSB_IJNSC_ILi128EEENSC_ILi64EEENSB_IJSI_EEEEEENS_10bfloat16_tESL_NSA_8TiledMMAINSA_8MMA_AtomIJNSA_26SM100_MMA_F16BF16_2x1SM_SSISL_SL_fLi128ELi64ELNSA_4UMMA5MajorE0ELSQ_1ELNSP_7ScaleInE0ELSR_0EEEEEENSA_6LayoutINSB_IJSE_SE_SE_EEENSB_IJNSC_ILi0EEESW_SW_EEEEENSB_IJNSA_10UnderscoreESZ_SZ_EEEEENS7_6detail27Sm100ImplicitGemmTileTraitsINSA_25SM100_TMA_2SM_LOAD_IM2COLENSA_14ComposedLayoutINSA_7SwizzleILi3ELi4ELi3EEENSA_18smem_ptr_flag_bitsILi16EEENSU_INSB_IJNSC_ILi8EEESI_EEENSB_IJSI_SE_EEEEEEEvEENS13_INSA_18SM100_TMA_2SM_LOADENS15_INS16_ILi2ELi4ELi3EEES19_NSU_INSB_IJNSC_ILi32EEES1A_EEENSB_IJSE_S1I_EEEEEEEvEEEENS_8epilogue10collective18CollectiveEpilogueINS1P_23Sm100TmaWarpSpecializedILi3ELi2ELi16ELb1ELb0EEEJNSB_IJSI_SI_SJ_EEENSB_IJNSU_ISI_SE_EENSU_INSB_IJNSC_ILi16EEESD_EEES1K_EEEEESL_NSB_IJNSB_IJlllEEESE_SW_EEESL_S21_NS1P_6fusion15FusionCallbacksIS1T_NS22_17LinearCombinationISL_fSL_fLNS_15FloatRoundStyleE2EEES1U_S1Z_JEEENSA_5SM1004TMEM4LOAD26SM100_TMEM_LOAD_32dp32b16xENSA_20SM90_TMA_LOAD_IM2COLENS15_INS16_ILi1ELi4ELi3EEES19_NSU_INSB_IJS1A_S1W_EEENSB_IJS1W_SE_EEEEEEENSA_39AutoVectorizingCopyWithAssumedAlignmentILi128EEENSA_21SM90_TMA_STORE_IM2COLES2H_S2J_S2J_EEEvvEEEEvNT_6ParamsE,@function
        .size           _ZN7cutlass13device_kernelINS_4conv6kernel13ConvUniversalINS1_16ConvProblemShapeILNS1_8OperatorE1ELi2EEENS1_10collective14CollectiveConvINS1_47MainloopSm100TmaUmmaWarpSpecializedImplicitGemmILS5_1ELi17ELi2ELi1ELi2EN4cute5tupleIJNSA_1CILi2EEENSC_ILi1EEESE_EEEEENSB_IJNSC_ILi128EEENSC_ILi64EEENSB_IJSI_EEEEEENS_10bfloat16_tESL_NSA_8TiledMMAINSA_8MMA_AtomIJNSA_26SM100_MMA_F16BF16_2x1SM_SSISL_SL_fLi128ELi64ELNSA_4UMMA5MajorE0ELSQ_1ELNSP_7ScaleInE0ELSR_0EEEEEENSA_6LayoutINSB_IJSE_SE_SE_EEENSB_IJNSC_ILi0EEESW_SW_EEEEENSB_IJNSA_10UnderscoreESZ_SZ_EEEEENS7_6detail27Sm100ImplicitGemmTileTraitsINSA_25SM100_TMA_2SM_LOAD_IM2COLENSA_14ComposedLayoutINSA_7SwizzleILi3ELi4ELi3EEENSA_18smem_ptr_flag_bitsILi16EEENSU_INSB_IJNSC_ILi8EEESI_EEENSB_IJSI_SE_EEEEEEEvEENS13_INSA_18SM100_TMA_2SM_LOADENS15_INS16_ILi2ELi4ELi3EEES19_NSU_INSB_IJNSC_ILi32EEES1A_EEENSB_IJSE_S1I_EEEEEEEvEEEENS_8epilogue10collective18CollectiveEpilogueINS1P_23Sm100TmaWarpSpecializedILi3ELi2ELi16ELb1ELb0EEEJNSB_IJSI_SI_SJ_EEENSB_IJNSU_ISI_SE_EENSU_INSB_IJNSC_ILi16EEESD_EEES1K_EEEEESL_NSB_IJNSB_IJlllEEESE_SW_EEESL_S21_NS1P_6fusion15FusionCallbacksIS1T_NS22_17LinearCombinationISL_fSL_fLNS_15FloatRoundStyleE2EEES1U_S1Z_JEEENSA_5SM1004TMEM4LOAD26SM100_TMEM_LOAD_32dp32b16xENSA_20SM90_TMA_LOAD_IM2COLENS15_INS16_ILi1ELi4ELi3EEES19_NSU_INSB_IJS1A_S1W_EEENSB_IJS1W_SE_EEEEEEENSA_39AutoVectorizingCopyWithAssumedAlignmentILi128EEENSA_21SM90_TMA_STORE_IM2COLES2H_S2J_S2J_EEEvvEEEEvNT_6ParamsE,(.L_x_205 - _ZN7cutlass13device_kernelINS_4conv6kernel13ConvUniversalINS1_16ConvProblemShapeILNS1_8OperatorE1ELi2EEENS1_10collective14CollectiveConvINS1_47MainloopSm100TmaUmmaWarpSpecializedImplicitGemmILS5_1ELi17ELi2ELi1ELi2EN4cute5tupleIJNSA_1CILi2EEENSC_ILi1EEESE_EEEEENSB_IJNSC_ILi128EEENSC_ILi64EEENSB_IJSI_EEEEEENS_10bfloat16_tESL_NSA_8TiledMMAINSA_8MMA_AtomIJNSA_26SM100_MMA_F16BF16_2x1SM_SSISL_SL_fLi128ELi64ELNSA_4UMMA5MajorE0ELSQ_1ELNSP_7ScaleInE0ELSR_0EEEEEENSA_6LayoutINSB_IJSE_SE_SE_EEENSB_IJNSC_ILi0EEESW_SW_EEEEENSB_IJNSA_10UnderscoreESZ_SZ_EEEEENS7_6detail27Sm100ImplicitGemmTileTraitsINSA_25SM100_TMA_2SM_LOAD_IM2COLENSA_14ComposedLayoutINSA_7SwizzleILi3ELi4ELi3EEENSA_18smem_ptr_flag_bitsILi16EEENSU_INSB_IJNSC_ILi8EEESI_EEENSB_IJSI_SE_EEEEEEEvEENS13_INSA_18SM100_TMA_2SM_LOADENS15_INS16_ILi2ELi4ELi3EEES19_NSU_INSB_IJNSC_ILi32EEES1A_EEENSB_IJSE_S1I_EEEEEEEvEEEENS_8epilogue10collective18CollectiveEpilogueINS1P_23Sm100TmaWarpSpecializedILi3ELi2ELi16ELb1ELb0EEEJNSB_IJSI_SI_SJ_EEENSB_IJNSU_ISI_SE_EENSU_INSB_IJNSC_ILi16EEESD_EEES1K_EEEEESL_NSB_IJNSB_IJlllEEESE_SW_EEESL_S21_NS1P_6fusion15FusionCallbacksIS1T_NS22_17LinearCombinationISL_fSL_fLNS_15FloatRoundStyleE2EEES1U_S1Z_JEEENSA_5SM1004TMEM4LOAD26SM100_TMEM_LOAD_32dp32b16xENSA_20SM90_TMA_LOAD_IM2COLENS15_INS16_ILi1ELi4ELi3EEES19_NSU_INSB_IJS1A_S1W_EEENSB_IJS1W_SE_EEEEEEENSA_39AutoVectorizingCopyWithAssumedAlignmentILi128EEENSA_21SM90_TMA_STORE_IM2COLES2H_S2J_S2J_EEEvvEEEEvNT_6ParamsE)
        .other          _ZN7cutlass13device_kernelINS_4conv6kernel13ConvUniversalINS1_16ConvProblemShapeILNS1_8OperatorE1ELi2EEENS1_10collective14CollectiveConvINS1_47MainloopSm100TmaUmmaWarpSpecializedImplicitGemmILS5_1ELi17ELi2ELi1ELi2EN4cute5tupleIJNSA_1CILi2EEENSC_ILi1EEESE_EEEEENSB_IJNSC_ILi128EEENSC_ILi64EEENSB_IJSI_EEEEEENS_10bfloat16_tESL_NSA_8TiledMMAINSA_8MMA_AtomIJNSA_26SM100_MMA_F16BF16_2x1SM_SSISL_SL_fLi128ELi64ELNSA_4UMMA5MajorE0ELSQ_1ELNSP_7ScaleInE0ELSR_0EEEEEENSA_6LayoutINSB_IJSE_SE_SE_EEENSB_IJNSC_ILi0EEESW_SW_EEEEENSB_IJNSA_10UnderscoreESZ_SZ_EEEEENS7_6detail27Sm100ImplicitGemmTileTraitsINSA_25SM100_TMA_2SM_LOAD_IM2COLENSA_14ComposedLayoutINSA_7SwizzleILi3ELi4ELi3EEENSA_18smem_ptr_flag_bitsILi16EEENSU_INSB_IJNSC_ILi8EEESI_EEENSB_IJSI_SE_EEEEEEEvEENS13_INSA_18SM100_TMA_2SM_LOADENS15_INS16_ILi2ELi4ELi3EEES19_NSU_INSB_IJNSC_ILi32EEES1A_EEENSB_IJSE_S1I_EEEEEEEvEEEENS_8epilogue10collective18CollectiveEpilogueINS1P_23Sm100TmaWarpSpecializedILi3ELi2ELi16ELb1ELb0EEEJNSB_IJSI_SI_SJ_EEENSB_IJNSU_ISI_SE_EENSU_INSB_IJNSC_ILi16EEESD_EEES1K_EEEEESL_NSB_IJNSB_IJlllEEESE_SW_EEESL_S21_NS1P_6fusion15FusionCallbacksIS1T_NS22_17LinearCombinationISL_fSL_fLNS_15FloatRoundStyleE2EEES1U_S1Z_JEEENSA_5SM1004TMEM4LOAD26SM100_TMEM_LOAD_32dp32b16xENSA_20SM90_TMA_LOAD_IM2COLENS15_INS16_ILi1ELi4ELi3EEES19_NSU_INSB_IJS1A_S1W_EEENSB_IJS1W_SE_EEEEEEENSA_39AutoVectorizingCopyWithAssumedAlignmentILi128EEENSA_21SM90_TMA_STORE_IM2COLES2H_S2J_S2J_EEEvvEEEEvNT_6ParamsE,@"STO_CUDA_ENTRY STV_DEFAULT"
_ZN7cutlass13device_kernelINS_4conv6kernel13ConvUniversalINS1_16ConvProblemShapeILNS1_8OperatorE1ELi2EEENS1_10collective14CollectiveConvINS1_47MainloopSm100TmaUmmaWarpSpecializedImplicitGemmILS5_1ELi17ELi2ELi1ELi2EN4cute5tupleIJNSA_1CILi2EEENSC_ILi1EEESE_EEEEENSB_IJNSC_ILi128EEENSC_ILi64EEENSB_IJSI_EEEEEENS_10bfloat16_tESL_NSA_8TiledMMAINSA_8MMA_AtomIJNSA_26SM100_MMA_F16BF16_2x1SM_SSISL_SL_fLi128ELi64ELNSA_4UMMA5MajorE0ELSQ_1ELNSP_7ScaleInE0ELSR_0EEEEEENSA_6LayoutINSB_IJSE_SE_SE_EEENSB_IJNSC_ILi0EEESW_SW_EEEEENSB_IJNSA_10UnderscoreESZ_SZ_EEEEENS7_6detail27Sm100ImplicitGemmTileTraitsINSA_25SM100_TMA_2SM_LOAD_IM2COLENSA_14ComposedLayoutINSA_7SwizzleILi3ELi4ELi3EEENSA_18smem_ptr_flag_bitsILi16EEENSU_INSB_IJNSC_ILi8EEESI_EEENSB_IJSI_SE_EEEEEEEvEENS13_INSA_18SM100_TMA_2SM_LOADENS15_INS16_ILi2ELi4ELi3EEES19_NSU_INSB_IJNSC_ILi32EEES1A_EEENSB_IJSE_S1I_EEEEEEEvEEEENS_8epilogue10collective18CollectiveEpilogueINS1P_23Sm100TmaWarpSpecializedILi3ELi2ELi16ELb1ELb0EEEJNSB_IJSI_SI_SJ_EEENSB_IJNSU_ISI_SE_EENSU_INSB_IJNSC_ILi16EEESD_EEES1K_EEEEESL_NSB_IJNSB_IJlllEEESE_SW_EEESL_S21_NS1P_6fusion15FusionCallbacksIS1T_NS22_17LinearCombinationISL_fSL_fLNS_15FloatRoundStyleE2EEES1U_S1Z_JEEENSA_5SM1004TMEM4LOAD26SM100_TMEM_LOAD_32dp32b16xENSA_20SM90_TMA_LOAD_IM2COLENS15_INS16_ILi1ELi4ELi3EEES19_NSU_INSB_IJS1A_S1W_EEENSB_IJS1W_SE_EEEEEEENSA_39AutoVectorizingCopyWithAssumedAlignmentILi128EEENSA_21SM90_TMA_STORE_IM2COLES2H_S2J_S2J_EEEvvEEEEvNT_6ParamsE:
[----:B------:R-:W1:Y:S01]  /*0000*/  LDC R1, c[0x0][0x37c] ;  /* 0x0000df00ff017b82 */ /* 0x000e620000000800 */
[----:B------:R-:W2:Y:S01]  /*0010*/  S2R R55, SR_TID.X ;  /* 0x0000000000377919 */ /* 0x000ea20000002100 */
[----:B------:R-:W3:Y:S06]  /*0020*/  LDCU.64 UR8, c[0x0][0x890] ;  /* 0x00011200ff0877ac */ /* 0x000eec0008000a00 */
[----:B------:R-:W4:Y:S01]  /*0030*/  S2UR UR4, SR_CgaCtaId ;  /* 0x00000000000479c3 */ /* 0x000f220000008800 */
[----:B-1----:R-:W-:Y:S01]  /*0040*/  VIADD R1, R1, 0xfffffff8 ;  /* 0xfffffff801017836 */ /* 0x002fe20000000000 */
[----:B------:R-:W-:-:S02]  /*0050*/  PRMT R45, RZ, 0x7610, R45 ;  /* 0x00007610ff2d7816 */ /* 0x000fc4000000002d */
[----:B------:R-:W-:Y:S02]  /*0060*/  ELECT P1, URZ, PT ;  /* 0x0000000000ff782f */ /* 0x000fe40003820000 */
[----:B------:R-:W-:Y:S01]  /*0070*/  R2UR UR43, R1 ;  /* 0x00000000012b72ca */ /* 0x000fe200000e0000 */
[----:B---3--:R-:W-:-:S04]  /*0080*/  UISETP.NE.U32.AND UP0, UPT, UR8, URZ, UPT ;  /* 0x000000ff0800728c */ /* 0x008fc8000bf05070 */
[----:B------:R-:W-:Y:S02]  /*0090*/  UISETP.NE.AND.EX UP0, UPT, UR9, URZ, UPT, UP0 ;  /* 0x000000ff0900728c */ /* 0x000fe4000bf05300 */
[----:B----4-:R-:W-:Y:S02]  /*00a0*/  ULOP3.LUT UR38, UR4, 0x1, URZ, 0xc0, !UPT ;  /* 0x0000000104267892 */ /* 0x010fe4000f8ec0ff */
[----:B------:R-:W-:Y:S01]  /*00b0*/  ULOP3.LUT UR37, UR4, 0x1, URZ, 0x3c, !UPT ;  /* 0x0000000104257892 */ /* 0x000fe2000f8e3cff */
[----:B--2---:R-:W-:-:S05]  /*00c0*/  SHF.R.U32.HI R46, RZ, 0x5, R55 ;  /* 0x00000005ff2e7819 */ /* 0x004fca0000011637 */
[----:B------:R-:W1:Y:S02]  /*00d0*/  SHFL.IDX PT, R0, R46, RZ, 0x1f ;  /* 0x00001fff2e007589 */ /* 0x000e6400000e0000 */
[----:B-1----:R-:W-:Y:S01]  /*00e0*/  R2UR UR18, R0 ;  /* 0x00000000001272ca */ /* 0x002fe200000e0000 */
[----:B------:R-:W-:-:S14]  /*00f0*/  BRA.U UP0, `(.L_x_0) ;  /* 0x0000000100307547 */ /* 0x000fdc000b800000 */
[----:B------:R-:W1:Y:S02]  /*0100*/  LDCU.64 UR4, c[0x0][0x888] ;  /* 0x00011100ff0477ac */ /* 0x000e640008000a00 */
[----:B-1----:R-:W-:-:S04]  /*0110*/  UISETP.NE.U32.AND UP0, UPT, UR4, URZ, UPT ;  /* 0x000000ff0400728c */ /* 0x002fc8000bf05070 */
[----:B------:R-:W-:-:S09]  /*0120*/  UISETP.NE.AND.EX UP0, UPT, UR5, URZ, UPT, UP0 ;  /* 0x000000ff0500728c */ /* 0x000fd2000bf05300 */
[----:B------:R-:W-:Y:S05]  /*0130*/  BRA.U !UP0, `(.L_x_1) ;  /* 0x0000000108147547 */ /* 0x000fea000b800000 */
[----:B------:R-:W1:Y:S01]  /*0140*/  LDC.64 R26, c[0x0][0x888] ;  /* 0x00022200ff1a7b82 */ /* 0x000e620000000a00 */
[----:B------:R-:W1:Y:S02]  /*0150*/  LDCU.64 UR4, c[0x0][0x358] ;  /* 0x00006b00ff0477ac */ /* 0x000e640008000a00 */
[----:B-1----:R1:W5:Y:S01]  /*0160*/  LDG.E R26, desc[UR4][R26.64] ;  /* 0x000000041a1a7981 */ /* 0x002362000c1e1900 */
[----:B------:R-:W-:Y:S01]  /*0170*/  HFMA2 R45, -RZ, RZ, 0, 5.9604644775390625e-08 ;  /* 0x00000001ff2d7431 */ /* 0x000fe200000001ff */
[----:B------:R-:W-:Y:S05]  /*0180*/  BRA `(.L_x_0) ;  /* 0x00000000000c7947 */ /* 0x000fea0003800000 */
.L_x_1:
[----:B------:R-:W1:Y:S01]  /*0190*/  LDCU UR4, c[0x0][0x880] ;  /* 0x00011000ff0477ac */ /* 0x000e620008000800 */
[----:B------:R-:W-:Y:S01]  /*01a0*/  HFMA2 R45, -RZ, RZ, 0, 5.9604644775390625e-08 ;  /* 0x00000001ff2d7431 */ /* 0x000fe200000001ff */
[----:B-1----:R-:W-:-:S07]  /*01b0*/  MOV R26, UR4 ;  /* 0x00000004001a7c02 */ /* 0x002fce0008000f00 */
.L_x_0:
[----:B------:R-:W2:Y:S02]  /*01c0*/  LDCU.64 UR4, c[0x0][0x8b0] ;  /* 0x00011600ff0477ac */ /* 0x000ea40008000a00 */
[----:B--2---:R-:W-:-:S04]  /*01d0*/  UISETP.NE.U32.AND UP0, UPT, UR4, URZ, UPT ;  /* 0x000000ff0400728c */ /* 0x004fc8000bf05070 */
[----:B------:R-:W-:-:S09]  /*01e0*/  UISETP.NE.AND.EX UP0, UPT, UR5, URZ, UPT, UP0 ;  /* 0x000000ff0500728c */ /* 0x000fd2000bf05300 */
[----:B------:R-:W-:Y:S05]  /*01f0*/  BRA.U UP0, `(.L_x_2) ;  /* 0x0000000100287547 */ /* 0x000fea000b800000 */
[----:B------:R-:W2:Y:S02]  /*0200*/  LDCU.64 UR4, c[0x0][0x8a8] ;  /* 0x00011500ff0477ac */ /* 0x000ea40008000a00 */
[----:B--2---:R-:W-:-:S04]  /*0210*/  UISETP.NE.U32.AND UP0, UPT, UR4, URZ, UPT ;  /* 0x000000ff0400728c */ /* 0x004fc8000bf05070 */
[----:B------:R-:W-:-:S09]  /*0220*/  UISETP.NE.AND.EX UP0, UPT, UR5, URZ, UPT, UP0 ;  /* 0x000000ff0500728c */ /* 0x000fd2000bf05300 */
[----:B------:R-:W-:Y:S05]  /*0230*/  BRA.U !UP0, `(.L_x_3) ;  /* 0x0000000108107547 */ /* 0x000fea000b800000 */
[----:B------:R-:W2:Y:S01]  /*0240*/  LDC.64 R24, c[0x0][0x8a8] ;  /* 0x00022a00ff187b82 */ /* 0x000ea20000000a00 */
[----:B------:R-:W2:Y:S02]  /*0250*/  LDCU.64 UR4, c[0x0][0x358] ;  /* 0x00006b00ff0477ac */ /* 0x000ea40008000a00 */
[----:B--2---:R2:W5:Y:S01]  /*0260*/  LDG.E R24, desc[UR4][R24.64] ;  /* 0x0000000418187981 */ /* 0x004562000c1e1900 */
[----:B------:R-:W-:Y:S05]  /*0270*/  BRA `(.L_x_2) ;  /* 0x0000000000087947 */ /* 0x000fea0003800000 */
.L_x_3:
[----:B------:R-:W2:Y:S02]  /*0280*/  LDCU UR4, c[0x0][0x8a0] ;  /* 0x00011400ff0477ac */ /* 0x000ea40008000800 */
[----:B--2---:R-:W-:Y:S02]  /*0290*/  MOV R24, UR4 ;  /* 0x0000000400187c02 */ /* 0x004fe40008000f00 */
.L_x_2:
[----:B------:R-:W-:Y:S01]  /*02a0*/  IMAD.U32 R0, RZ, RZ, UR18 ;  /* 0x00000012ff007e24 */ /* 0x000fe2000f8e00ff */
[----:B------:R-:W-:Y:S04]  /*02b0*/  BSSY.RECONVERGENT B0, `(.L_x_4) ;  /* 0x000000c000007945 */ /* 0x000fe80003800200 */
[C---:B------:R-:W-:Y:S02]  /*02c0*/  ISETP.NE.OR P2, PT, R0.reuse, 0x1, !P1 ;  /* 0x000000010000780c */ /* 0x040fe40004f45670 */
[----:B------:R-:W-:-:S11]  /*02d0*/  ISETP.NE.OR P0, PT, R0, 0x3, !P1 ;  /* 0x000000030000780c */ /* 0x000fd60004f05670 */
[----:B------:R-:W-:Y:S05]  /*02e0*/  @P2 BRA `(.L_x_5) ;  /* 0x0000000000202947 */ /* 0x000fea0003800000 */
[----:B------:R-:W3:Y:S02]  /*02f0*/  LDCU.64 UR4, c[0x0][0x348] ;  /* 0x00006900ff0477ac */ /* 0x000ee40008000a00 */
[----:B---3--:R-:W-:Y:S02]  /*0300*/  UIADD3 UR6, UP1, UPT, UR4, 0x80, URZ ;  /* 0x0000008004067890 */ /* 0x008fe4000ff3e0ff */
[----:B------:R-:W-:Y:S02]  /*0310*/  UIADD3 UR4, UP0, UPT, UR4, 0x180, URZ ;  /* 0x0000018004047890 */ /* 0x000fe4000ff1e0ff */
[----:B------:R-:W-:Y:S02]  /*0320*/  UIADD3.X UR7, UPT, UPT, URZ, UR5, URZ, UP1, !UPT ;  /* 0x00000005ff077290 */ /* 0x000fe40008ffe4ff */
[----:B------:R-:W-:-:S07]  /*0330*/  UIADD3.X UR5, UPT, UPT, URZ, UR5, URZ, UP0, !UPT ;  /* 0x00000005ff057290 */ /* 0x000fce00087fe4ff */
[----:B------:R3:W-:Y:S02]  /*0340*/  UTMACCTL.PF [UR6] ;  /* 0x00000000060079b9 */ /* 0x0007e40008040000 */
[----:B------:R3:W-:Y:S02]  /*0350*/  UTMACCTL.PF [UR4] ;  /* 0x00000000040079b9 */ /* 0x0007e40008040000 */
[----:B---3--:R-:W-:Y:S01]  /*0360*/  NOP ;  /* 0x0000000000007918 */ /* 0x008fe20000000000 */
.L_x_5:
[----:B------:R-:W-:Y:S05]  /*0370*/  BSYNC.RECONVERGENT B0 ;  /* 0x0000000000007941 */ /* 0x000fea0003800200 */
.L_x_4:
[----:B------:R-:W-:Y:S04]  /*0380*/  BSSY.RECONVERGENT B0, `(.L_x_6) ;  /* 0x000000a000007945 */ /* 0x000fe80003800200 */
        /* <DEDUP_REMOVED lines=9> */
.L_x_7:
[----:B------:R-:W-:Y:S05]  /*0420*/  BSYNC.RECONVERGENT B0 ;  /* 0x0000000000007941 */ /* 0x000fea0003800200 */
.L_x_6:
[----:B------:R-:W3:Y:S01]  /*0430*/  LDCU.64 UR4, c[0x0][0x888] ;  /* 0x00011100ff0477ac */ /* 0x000ee20008000a00 */
[----:B------:R-:W-:Y:S02]  /*0440*/  UISETP.EQ.U32.AND UP2, UPT, UR8, URZ, UPT ;  /* 0x000000ff0800728c */ /* 0x000fe4000bf42070 */
[----:B------:R-:W-:Y:S02]  /*0450*/  UPLOP3.LUT UP3, UPT, UPT, UPT, UPT, 0x80, 0x8 ;  /* 0x000000000008789c */ /* 0x000fe40003f6f070 */
[----:B---3--:R-:W-:-:S04]  /*0460*/  UISETP.NE.U32.AND UP0, UPT, UR4, URZ, UPT ;  /* 0x000000ff0400728c */ /* 0x008fc8000bf05070 */
[----:B------:R-:W-:-:S04]  /*0470*/  UISETP.NE.AND.EX UP1, UPT, UR5, URZ, UPT, UP0 ;  /* 0x000000ff0500728c */ /* 0x000fc8000bf25300 */
[----:B------:R-:W-:-:S04]  /*0480*/  UISETP.EQ.OR.EX UP4, UPT, UR9, URZ, !UP1, UP2 ;  /* 0x000000ff0900728c */ /* 0x000fc8000cf82720 */
[----:B------:R-:W-:-:S06]  /*0490*/  UP2UR UR4, UPR, URZ, 0x10 ;  /* 0x00000010ff047883 */ /* 0x000fcc0008000000 */
[----:B------:R-:W-:Y:S01]  /*04a0*/  MOV R51, UR4 ;  /* 0x0000000400337c02 */ /* 0x000fe20008000f00 */
[----:B------:R-:W-:Y:S06]  /*04b0*/  BRA.U !UP4, `(.L_x_8) ;  /* 0x000000010c207547 */ /* 0x000fec000b800000 */
[----:B------:R-:W-:Y:S01]  /*04c0*/  UISETP.NE.U32.AND UP2, UPT, UR8, URZ, UPT ;  /* 0x000000ff0800728c */ /* 0x000fe2000bf45070 */
[----:B-----5:R-:W-:Y:S01]  /*04d0*/  FSETP.NEU.AND P0, PT, R26, RZ, PT ;  /* 0x000000ff1a00720b */ /* 0x020fe20003f0d000 */
[----:B------:R-:W-:Y:S02]  /*04e0*/  USEL UR4, URZ, 0xffffffff, UP1 ;  /* 0xffffffffff047887 */ /* 0x000fe40008800000 */
[----:B------:R-:W-:-:S10]  /*04f0*/  UISETP.NE.AND.EX UP2, UPT, UR9, URZ, UPT, UP2 ;  /* 0x000000ff0900728c */ /* 0x000fd4000bf45320 */
[----:B------:R-:W-:Y:S01]  /*0500*/  VOTEU.ANY UP0, P0 ;  /* 0x0000000000ff7886 */ /* 0x000fe20000000100 */
[----:B------:R-:W-:-:S04]  /*0510*/  @!UP2 USEL UR4, URZ, 0xffffffff, UP0 ;  /* 0xffffffffff04a887 */ /* 0x000fc80008000000 */
[----:B------:R-:W-:-:S04]  /*0520*/  ULOP3.LUT UR4, UR4, 0x1, URZ, 0xc0, !UPT ;  /* 0x0000000104047892 */ /* 0x000fc8000f8ec0ff */
[----:B------:R-:W-:-:S11]  /*0530*/  UISETP.NE.U32.AND UP3, UPT, UR4, 0x1, UPT ;  /* 0x000000010400788c */ /* 0x000fd6000bf65070 */
.L_x_8:
[----:B------:R-:W3:Y:S01]  /*0540*/  SHFL.IDX PT, R0, R46, RZ, 0x1f ;  /* 0x00001fff2e007589 */ /* 0x000ee200000e0000 */
[----:B------:R-:W-:Y:S02]  /*0550*/  UISETP.NE.AND UP5, UPT, UR18, 0x2, UPT ;  /* 0x000000021200788c */ /* 0x000fe4000bfa5270 */
[----:B------:R-:W-:Y:S02]  /*0560*/  UISETP.NE.AND UP0, UPT, UR18, 0x2, UPT ;  /* 0x000000021200788c */ /* 0x000fe4000bf05270 */
[----:B------:R-:W-:Y:S02]  /*0570*/  UISETP.NE.OR UP2, UPT, UR38, URZ, UP5 ;  /* 0x000000ff2600728c */ /* 0x000fe4000af45670 */
[----:B------:R-:W-:-:S04]  /*0580*/  USEL UR53, URZ, 0x1, UP0 ;  /* 0x00000001ff357887 */ /* 0x000fc80008000000 */
[----:B------:R-:W-:Y:S02]  /*0590*/  PLOP3.LUT P3, PT, P1, PT, UP2, 0xae, 0xea ;  /* 0x0000000000ea781c */ /* 0x000fe40000f6f52e */
[----:B---3--:R-:W-:-:S13]  /*05a0*/  ISETP.NE.AND P0, PT, R0, RZ, PT ;  /* 0x000000ff0000720c */ /* 0x008fda0003f05270 */
[----:B------:R-:W-:Y:S05]  /*05b0*/  @P0 BRA `(.L_x_9) ;  /* 0x0000000000bc0947 */ /* 0x000fea0003800000 */
[----:B------:R-:W-:Y:S01]  /*05c0*/  ELECT P0, URZ, PT ;  /* 0x0000000000ff782f */ /* 0x000fe20003800000 */
[----:B------:R-:W-:-:S12]  /*05d0*/  BSSY.RECONVERGENT B0, `(.L_x_9) ;  /* 0x000002d000007945 */ /* 0x000fd80003800200 */
[----:B------:R-:W-:Y:S05]  /*05e0*/  @!P0 BRA `(.L_x_10) ;  /* 0x0000000000ac8947 */ /* 0x000fea0003800000 */
[----:B------:R-:W3:Y:S01]  /*05f0*/  S2UR UR5, SR_CgaCtaId ;  /* 0x00000000000579c3 */ /* 0x000ee20000008800 */
[----:B------:R-:W-:Y:S01]  /*0600*/  UMOV UR4, 0x400 ;  /* 0x0000040000047882 */ /* 0x000fe20000000000 */
[----:B------:R-:W-:Y:S02]  /*0610*/  UMOV UR6, 0x1 ;  /* 0x0000000100067882 */ /* 0x000fe40000000000 */
[----:B------:R-:W-:-:S04]  /*0620*/  UIADD3 UR6, UPT, UPT, -UR6, 0x100000, URZ ;  /* 0x0010000006067890 */ /* 0x000fc8000fffe1ff */
[----:B------:R-:W-:Y:S02]  /*0630*/  USHF.L.U32 UR7, UR6, 0xb, URZ ;  /* 0x0000000b06077899 */ /* 0x000fe400080006ff */
[----:B------:R-:W-:Y:S02]  /*0640*/  USHF.L.U32 UR6, UR6, 0x1, URZ ;  /* 0x0000000106067899 */ /* 0x000fe400080006ff */
[----:B---3--:R-:W-:Y:S01]  /*0650*/  ULEA UR4, UR5, UR4, 0x18 ;  /* 0x0000000405047291 */ /* 0x008fe2000f8ec0ff */
[----:B------:R-:W3:Y:S11]  /*0660*/  FENCE.VIEW.ASYNC.S ;  /* 0x00000000000073c6 */ /* 0x000ef60000000000 */
[----:B---3--:R3:W4:Y:S01]  /*0670*/  SYNCS.EXCH.64 URZ, [UR4], UR6 ;  /* 0x0000000604ff75b2 */ /* 0x0087220008000100 */
[----:B------:R3:W1:Y:S01]  /*0680*/  SYNCS.EXCH.64 URZ, [UR4+0x88], UR6 ;  /* 0x0000880604ff75b2 */ /* 0x0006620008000100 */
        /* <DEDUP_REMOVED lines=31> */
[----:B------:R3:W1:Y:S02]  /*0880*/  SYNCS.EXCH.64 URZ, [UR4+0x108], UR6 ;  /* 0x0001080604ff75b2 */ /* 0x0006640008000100 */
[----:B---34-:R-:W-:Y:S01]  /*0890*/  NOP ;  /* 0x0000000000007918 */ /* 0x018fe20000000000 */
.L_x_10:
[----:B------:R-:W-:Y:S05]  /*08a0*/  BSYNC.RECONVERGENT B0 ;  /* 0x0000000000007941 */ /* 0x000fea0003800200 */
.L_x_9:
[----:B------:R-:W3:Y:S01]  /*08b0*/  SHFL.IDX PT, R0, R46, RZ, 0x1f ;  /* 0x00001fff2e007589 */ /* 0x000ee200000e0000 */
[----:B------:R-:W-:Y:S01]  /*08c0*/  NOP ;  /* 0x0000000000007918 */ /* 0x000fe20000000000 */
[----:B---3--:R-:W-:-:S13]  /*08d0*/  ISETP.NE.AND P0, PT, R0, 0x1, PT ;  /* 0x000000010000780c */ /* 0x008fda0003f05270 */
[----:B------:R-:W-:Y:S05]  /*08e0*/  @P0 BRA `(.L_x_11) ;  /* 0x0000000000500947 */ /* 0x000fea0003800000 */
[----:B------:R-:W3:Y:S01]  /*08f0*/  S2UR UR5, SR_CgaCtaId ;  /* 0x00000000000579c3 */ /* 0x000ee20000008800 */
[----:B------:R-:W-:Y:S01]  /*0900*/  UMOV UR4, 0x400 ;  /* 0x0000040000047882 */ /* 0x000fe20000000000 */
[----:B------:R-:W-:Y:S01]  /*0910*/  UMOV UR8, 0x20 ;  /* 0x0000002000087882 */ /* 0x000fe20000000000 */
[----:B------:R-:W-:Y:S01]  /*0920*/  UMOV UR6, 0x80 ;  /* 0x0000008000067882 */ /* 0x000fe20000000000 */
[----:B------:R-:W-:-:S04]  /*0930*/  UIADD3 UR8, UPT, UPT, -UR8, 0x100000, URZ ;  /* 0x0010000008087890 */ /* 0x000fc8000fffe1ff */
[----:B------:R-:W-:Y:S02]  /*0940*/  USHF.L.U32 UR9, UR8, 0xb, URZ ;  /* 0x0000000b08097899 */ /* 0x000fe400080006ff */
[----:B------:R-:W-:Y:S02]  /*0950*/  USHF.L.U32 UR8, UR8, 0x1, URZ ;  /* 0x0000000108087899 */ /* 0x000fe400080006ff */
[----:B------:R-:W-:-:S04]  /*0960*/  UIADD3 UR6, UPT, UPT, -UR6, 0x100000, URZ ;  /* 0x0010000006067890 */ /* 0x000fc8000fffe1ff */
[----:B------:R-:W-:Y:S02]  /*0970*/  USHF.L.U32 UR7, UR6, 0xb, URZ ;  /* 0x0000000b06077899 */ /* 0x000fe400080006ff */
[----:B------:R-:W-:Y:S01]  /*0980*/  USHF.L.U32 UR6, UR6, 0x1, URZ ;  /* 0x0000000106067899 */ /* 0x000fe200080006ff */
[----:B------:R-:W-:Y:S01]  /*0990*/  ELECT P0, URZ, PT ;  /* 0x0000000000ff782f */ /* 0x000fe20003800000 */
[----:B---3--:R-:W-:Y:S01]  /*09a0*/  ULEA UR4, UR5, UR4, 0x18 ;  /* 0x0000000405047291 */ /* 0x008fe2000f8ec0ff */
[----:B------:R-:W3:Y:S11]  /*09b0*/  FENCE.VIEW.ASYNC.S ;  /* 0x00000000000073c6 */ /* 0x000ef60000000000 */
[----:B---3--:R3:W4:Y:S01]  /*09c0*/  SYNCS.EXCH.64 URZ, [UR4+0x110], UR8 ;  /* 0x0001100804ff75b2 */ /* 0x0087220008000100 */
[----:B------:R3:W1:Y:S01]  /*09d0*/  SYNCS.EXCH.64 URZ, [UR4+0x128], UR6 ;  /* 0x0001280604ff75b2 */ /* 0x0006620008000100 */
[----:B------:R3:W1:Y:S01]  /*09e0*/  SYNCS.EXCH.64 URZ, [UR4+0x118], UR8 ;  /* 0x0001180804ff75b2 */ /* 0x0006620008000100 */
[----:B------:R3:W1:Y:S01]  /*09f0*/  SYNCS.EXCH.64 URZ, [UR4+0x130], UR6 ;  /* 0x0001300604ff75b2 */ /* 0x0006620008000100 */
[----:B------:R3:W1:Y:S01]  /*0a00*/  SYNCS.EXCH.64 URZ, [UR4+0x120], UR8 ;  /* 0x0001200804ff75b2 */ /* 0x0006620008000100 */
[----:B------:R3:W1:Y:S01]  /*0a10*/  SYNCS.EXCH.64 URZ, [UR4+0x138], UR6 ;  /* 0x0001380604ff75b2 */ /* 0x0006620008000100 */
[----:B------:R-:W-:Y:S01]  /*0a20*/  NOP ;  /* 0x0000000000007918 */ /* 0x000fe20000000000 */
.L_x_11:
[----:B------:R-:W2:Y:S01]  /*0a30*/  SHFL.IDX PT, R0, R46, RZ, 0x1f ;  /* 0x00001fff2e007589 */ /* 0x000ea200000e0000 */
[----:B------:R-:W-:Y:S01]  /*0a40*/  NOP ;  /* 0x0000000000007918 */ /* 0x000fe20000000000 */
[----:B--2---:R-:W-:-:S13]  /*0a50*/  ISETP.NE.AND P0, PT, R0, 0x3, PT ;  /* 0x000000030000780c */ /* 0x004fda0003f05270 */
[----:B------:R-:W-:Y:S05]  /*0a60*/  @P0 BRA `(.L_x_12) ;  /* 0x0000000000300947 */ /* 0x000fea0003800000 */
[----:B------:R-:W2:Y:S01]  /*0a70*/  S2UR UR5, SR_CgaCtaId ;  /* 0x00000000000579c3 */ /* 0x000ea20000008800 */
[----:B---3--:R-:W-:Y:S01]  /*0a80*/  UMOV UR4, 0x400 ;  /* 0x0000040000047882 */ /* 0x008fe20000000000 */
[----:B------:R-:W-:Y:S01]  /*0a90*/  UMOV UR6, 0x20 ;  /* 0x0000002000067882 */ /* 0x000fe20000000000 */
[----:B------:R-:W-:Y:S01]  /*0aa0*/  ELECT P0, URZ, PT ;  /* 0x0000000000ff782f */ /* 0x000fe20003800000 */
[----:B------:R-:W-:-:S04]  /*0ab0*/  UIADD3 UR6, UPT, UPT, -UR6, 0x100000, URZ ;  /* 0x0010000006067890 */ /* 0x000fc8000fffe1ff */
[----:B------:R-:W-:Y:S02]  /*0ac0*/  USHF.L.U32 UR7, UR6, 0xb, URZ ;  /* 0x0000000b06077899 */ /* 0x000fe400080006ff */
[----:B------:R-:W-:Y:S02]  /*0ad0*/  USHF.L.U32 UR6, UR6, 0x1, URZ ;  /* 0x0000000106067899 */ /* 0x000fe400080006ff */
[----:B--2---:R-:W-:Y:S01]  /*0ae0*/  ULEA UR4, UR5, UR4, 0x18 ;  /* 0x0000000405047291 */ /* 0x004fe2000f8ec0ff */
[----:B------:R-:W2:Y:S11]  /*0af0*/  FENCE.VIEW.ASYNC.S ;  /* 0x00000000000073c6 */ /* 0x000eb60000000000 */
[----:B--2---:R2:W3:Y:S01]  /*0b00*/  SYNCS.EXCH.64 URZ, [UR4+0x140], UR6 ;  /* 0x0001400604ff75b2 */ /* 0x0044e20008000100 */
[----:B------:R2:W1:Y:S01]  /*0b10*/  SYNCS.EXCH.64 URZ, [UR4+0x148], UR6 ;  /* 0x0001480604ff75b2 */ /* 0x0004620008000100 */
[----:B------:R-:W-:Y:S01]  /*0b20*/  NOP ;  /* 0x0000000000007918 */ /* 0x000fe20000000000 */
.L_x_12:
[----:B------:R-:W4:Y:S01]  /*0b30*/  SHFL.IDX PT, R0, R46, RZ, 0x1f ;  /* 0x00001fff2e007589 */ /* 0x000f2200000e0000 */
[----:B------:R-:W-:Y:S01]  /*0b40*/  NOP ;  /* 0x0000000000007918 */ /* 0x000fe20000000000 */
[----:B----4-:R-:W-:-:S13]  /*0b50*/  ISETP.NE.AND P0, PT, R0, 0x4, PT ;  /* 0x000000040000780c */ /* 0x010fda0003f05270 */
[----:B------:R-:W-:Y:S05]  /*0b60*/  @P0 BRA `(.L_x_13) ;  /* 0x0000000000440947 */ /* 0x000fea0003800000 */
[----:B------:R-:W4:Y:S01]  /*0b70*/  S2UR UR5, SR_CgaCtaId ;  /* 0x00000000000579c3 */ /* 0x000f220000008800 */
[----:B--23--:R-:W-:Y:S01]  /*0b80*/  UMOV UR4, 0x1e0 ;  /* 0x000001e000047882 */ /* 0x00cfe20000000000 */
[----:B------:R-:W-:Y:S01]  /*0b90*/  UMOV UR6, 0x400 ;  /* 0x0000040000067882 */ /* 0x000fe20000000000 */
[----:B------:R-:W-:Y:S01]  /*0ba0*/  USEL UR4, UR4, 0x1a0, UP3 ;  /* 0x000001a004047887 */ /* 0x000fe20009800000 */
[----:B------:R-:W-:Y:S01]  /*0bb0*/  UMOV UR8, 0x1 ;  /* 0x0000000100087882 */ /* 0x000fe20000000000 */
[----:B------:R-:W-:Y:S01]  /*0bc0*/  ELECT P0, URZ, PT ;  /* 0x0000000000ff782f */ /* 0x000fe20003800000 */
[----:B------:R-:W-:-:S04]  /*0bd0*/  UIADD3 UR8, UPT, UPT, -UR8, 0x100000, URZ ;  /* 0x0010000008087890 */ /* 0x000fc8000fffe1ff */
[----:B------:R-:W-:Y:S02]  /*0be0*/  USHF.L.U32 UR9, UR8, 0xb, URZ ;  /* 0x0000000b08097899 */ /* 0x000fe400080006ff */
[----:B------:R-:W-:Y:S02]  /*0bf0*/  USHF.L.U32 UR8, UR8, 0x1, URZ ;  /* 0x0000000108087899 */ /* 0x000fe400080006ff */
[----:B----4-:R-:W-:Y:S02]  /*0c00*/  ULEA UR6, UR5, UR6, 0x18 ;  /* 0x0000000605067291 */ /* 0x010fe4000f8ec0ff */
[----:B------:R-:W-:-:S04]  /*0c10*/  UIADD3 UR4, UPT, UPT, -UR4, 0x100000, URZ ;  /* 0x0010000004047890 */ /* 0x000fc8000fffe1ff */
[----:B------:R-:W-:Y:S02]  /*0c20*/  USHF.L.U32 UR5, UR4, 0xb, URZ ;  /* 0x0000000b04057899 */ /* 0x000fe400080006ff */
[----:B------:R-:W-:Y:S01]  /*0c30*/  USHF.L.U32 UR4, UR4, 0x1, URZ ;  /* 0x0000000104047899 */ /* 0x000fe200080006ff */
[----:B------:R-:W2:Y:S03]  /*0c40*/  FENCE.VIEW.ASYNC.S ;  /* 0x00000000000073c6 */ /* 0x000ea60000000000 */
[----:B--2---:R4:W2:Y:S08]  /*0c50*/  SYNCS.EXCH.64 URZ, [UR6+0x150], UR8 ;  /* 0x0001500806ff75b2 */ /* 0x0048b00008000100 */
[----:B------:R4:W3:Y:S02]  /*0c60*/  SYNCS.EXCH.64 URZ, [UR6+0x158], UR4 ;  /* 0x0001580406ff75b2 */ /* 0x0008e40008000100 */
[----:B----4-:R-:W-:Y:S01]  /*0c70*/  NOP ;  /* 0x0000000000007918 */ /* 0x010fe20000000000 */
.L_x_13:
[----:B------:R-:W4:Y:S01]  /*0c80*/  SHFL.IDX PT, R0, R46, RZ, 0x1f ;  /* 0x00001fff2e007589 */ /* 0x000f2200000e0000 */
[----:B------:R-:W-:Y:S01]  /*0c90*/  ISETP.NE.OR P1, PT, RZ, UR18, !P1 ;  /* 0x00000012ff007c0c */ /* 0x000fe2000cf25670 */
[----:B------:R-:W-:Y:S01]  /*0ca0*/  NOP ;  /* 0x0000000000007918 */ /* 0x000fe20000000000 */
[----:B----4-:R-:W-:-:S13]  /*0cb0*/  ISETP.NE.AND P0, PT, R0, 0x5, PT ;  /* 0x000000050000780c */ /* 0x010fda0003f05270 */
[----:B------:R-:W-:Y:S05]  /*0cc0*/  @P0 BRA `(.L_x_14) ;  /* 0x0000000000480947 */ /* 0x000fea0003800000 */
[----:B------:R-:W4:Y:S01]  /*0cd0*/  S2UR UR5, SR_CgaCtaId ;  /* 0x00000000000579c3 */ /* 0x000f220000008800 */
[----:B--23--:R-:W-:Y:S01]  /*0ce0*/  UMOV UR4, 0x400 ;  /* 0x0000040000047882 */ /* 0x00cfe20000000000 */
        /* <DEDUP_REMOVED lines=9> */
[----:B----4-:R-:W-:Y:S01]  /*0d80*/  ULEA UR4, UR5, UR4, 0x18 ;  /* 0x0000000405047291 */ /* 0x010fe2000f8ec0ff */
[----:B------:R-:W2:Y:S11]  /*0d90*/  FENCE.VIEW.ASYNC.S ;  /* 0x00000000000073c6 */ /* 0x000eb60000000000 */
[----:B--2---:R4:W2:Y:S01]  /*0da0*/  SYNCS.EXCH.64 URZ, [UR4+0x160], UR6 ;  /* 0x0001600604ff75b2 */ /* 0x0048a20008000100 */
[----:B------:R4:W3:Y:S01]  /*0db0*/  SYNCS.EXCH.64 URZ, [UR4+0x170], UR8 ;  /* 0x0001700804ff75b2 */ /* 0x0008e20008000100 */
[----:B------:R4:W1:Y:S01]  /*0dc0*/  SYNCS.EXCH.64 URZ, [UR4+0x168], UR6 ;  /* 0x0001680604ff75b2 */ /* 0x0008620008000100 */
[----:B------:R4:W1:Y:S02]  /*0dd0*/  SYNCS.EXCH.64 URZ, [UR4+0x178], UR8 ;  /* 0x0001780804ff75b2 */ /* 0x0008640008000100 */
[----:B----4-:R-:W-:Y:S01]  /*0de0*/  NOP ;  /* 0x0000000000007918 */ /* 0x010fe20000000000 */
.L_x_14:
[----:B--23--:R-:W2:Y:S01]  /*0df0*/  S2UR UR7, SR_CgaCtaId ;  /* 0x00000000000779c3 */ /* 0x00cea20000008800 */
[----:B------:R-:W-:Y:S01]  /*0e00*/  VOTEU.ALL UP0, P1 ;  /* 0x0000000000ff7886 */ /* 0x000fe20000800000 */
[----:B------:R-:W-:Y:S01]  /*0e10*/  UMOV UR4, 0x20 ;  /* 0x0000002000047882 */ /* 0x000fe20000000000 */
[----:B------:R-:W-:Y:S01]  /*0e20*/  NOP ;  /* 0x0000000000007918 */ /* 0x000fe20000000000 */
[----:B------:R-:W-:Y:S01]  /*0e30*/  LOP3.LUT R3, R55, 0x1f, RZ, 0xc0, !PT ;  /* 0x0000001f37037812 */ /* 0x000fe200078ec0ff */
[----:B------:R-:W-:Y:S01]  /*0e40*/  UISETP.NE.AND UP4, UPT, UR18, URZ, UPT ;  /* 0x000000ff1200728c */ /* 0x000fe2000bf85270 */
[----:B------:R-:W-:Y:S01]  /*0e50*/  @!UP0 UMOV UR6, 0x400 ;  /* 0x0000040000068882 */ /* 0x000fe20000000000 */
[----:B------:R-:W-:-:S04]  /*0e60*/  @!UP0 UIADD3 UR4, UPT, UPT, -UR4, 0x100000, URZ ;  /* 0x0010000004048890 */ /* 0x000fc8000fffe1ff */
[----:B------:R-:W-:Y:S02]  /*0e70*/  @!UP0 USHF.L.U32 UR5, UR4, 0xb, URZ ;  /* 0x0000000b04058899 */ /* 0x000fe400080006ff */
[----:B------:R-:W-:Y:S02]  /*0e80*/  @!UP0 USHF.L.U32 UR4, UR4, 0x1, URZ ;  /* 0x0000000104048899 */ /* 0x000fe400080006ff */
[----:B--2---:R-:W-:Y:S01]  /*0e90*/  @!UP0 ULEA UR6, UR7, UR6, 0x18 ;  /* 0x0000000607068291 */ /* 0x004fe2000f8ec0ff */
[----:B------:R-:W2:Y:S01]  /*0ea0*/  LDCU UR7, c[0x0][0x36c] ;  /* 0x00006d80ff0777ac */ /* 0x000ea20008000800 */
[----:B------:R-:W-:Y:S01]  /*0eb0*/  VOTEU.ALL UP0, P1 ;  /* 0x0000000000ff7886 */ /* 0x000fe20000800000 */
[----:B------:R-:W3:Y:S09]  /*0ec0*/  FENCE.VIEW.ASYNC.S ;  /* 0x00000000000073c6 */ /* 0x000ef20000000000 */
[----:B---3--:R3:W4:Y:S01]  /*0ed0*/  @!UP0 SYNCS.EXCH.64 URZ, [UR6+0x180], UR4 ;  /* 0x0001800406ff85b2 */ /* 0x0087220008000100 */
[----:B--2---:R-:W-:-:S09]  /*0ee0*/  UISETP.EQ.U32.AND UP6, UPT, UR7, 0x1, UPT ;  /* 0x000000010700788c */ /* 0x004fd2000bfc2070 */
[----:B---3--:R-:W-:Y:S05]  /*0ef0*/  BRA.U !UP6, `(.L_x_15) ;  /* 0x000000010e087547 */ /* 0x008fea000b800000 */
[----:B-1--4-:R-:W-:Y:S01]  /*0f00*/  UCGABAR_ARV ;  /* 0x00000000000079c7 */ /* 0x012fe20008000000 */
[----:B------:R-:W-:Y:S05]  /*0f10*/  BRA `(.L_x_16) ;  /* 0x0000000000047947 */ /* 0x000fea0003800000 */
.L_x_15:
[----:B-1--4-:R-:W-:Y:S01]  /*0f20*/  NOP ;  /* 0x0000000000007918 */ /* 0x012fe20000000000 */
.L_x_16:
[----:B------:R-:W1:Y:S01]  /*0f30*/  S2UR UR21, SR_CTAID.X ;  /* 0x00000000001579c3 */ /* 0x000e620000002500 */
[----:B------:R-:W-:-:S05]  /*0f40*/  CS2R.32 R50, SR_CgaSize ;  /* 0x0000000000327805 */ /* 0x000fca0000008a00 */
[----:B------:R-:W-:-:S05]  /*0f50*/  IMAD R50, R50, -0xa0, RZ ;  /* 0xffffff6032327824 */ /* 0x000fca00078e02ff */
[----:B------:R-:W-:-:S14]  /*0f60*/  R2UR UR5, R50 ;  /* 0x00000000320572ca */ /* 0x000fdc00000e0000 */
[----:B------:R-:W2:Y:S01]  /*0f70*/  LDCU UR5, c[0x0][UR5+0x2b0] ;  /* 0x00005600050577ac */ /* 0x000ea20008000800 */
[----:B------:R-:W-:-:S05]  /*0f80*/  CS2R.32 R50, SR_CgaSize ;  /* 0x0000000000327805 */ /* 0x000fca0000008a00 */
[----:B------:R-:W-:-:S05]  /*0f90*/  IMAD R50, R50, -0xa0, RZ ;  /* 0xffffff6032327824 */ /* 0x000fca00078e02ff */
[----:B------:R-:W-:-:S14]  /*0fa0*/  R2UR UR4, R50 ;  /* 0x00000000320472ca */ /* 0x000fdc00000e0000 */
[----:B------:R-:W3:Y:S01]  /*0fb0*/  LDCU UR4, c[0x0][UR4+0x2b4] ;  /* 0x00005680040477ac */ /* 0x000ee20008000800 */
[----:B------:R-:W4:Y:S01]  /*0fc0*/  S2UR UR20, SR_CTAID.Y ;  /* 0x00000000001479c3 */ /* 0x000f220000002600 */
[----:B------:R-:W-:-:S05]  /*0fd0*/  CS2R.32 R50, SR_CgaSize ;  /* 0x0000000000327805 */ /* 0x000fca0000008a00 */
[----:B------:R-:W-:-:S05]  /*0fe0*/  IMAD R50, R50, -0xa0, RZ ;  /* 0xffffff6032327824 */ /* 0x000fca00078e02ff */
[----:B------:R-:W-:-:S14]  /*0ff0*/  R2UR UR7, R50 ;  /* 0x00000000320772ca */ /* 0x000fdc00000e0000 */
[----:B------:R-:W3:Y:S01]  /*1000*/  LDCU UR7, c[0x0][UR7+0x2a0] ;  /* 0x00005400070777ac */ /* 0x000ee20008000800 */
[----:B------:R-:W-:-:S05]  /*1010*/  CS2R.32 R50, SR_CgaSize ;  /* 0x0000000000327805 */ /* 0x000fca0000008a00 */
[----:B------:R-:W-:-:S05]  /*1020*/  IMAD R50, R50, -0xa0, RZ ;  /* 0xffffff6032327824 */ /* 0x000fca00078e02ff */
[----:B------:R-:W-:-:S14]  /*1030*/  R2UR UR8, R50 ;  /* 0x00000000320872ca */ /* 0x000fdc00000e0000 */
[----:B------:R-:W3:Y:S01]  /*1040*/  LDCU UR8, c[0x0][UR8+0x2a4] ;  /* 0x00005480080877ac */ /* 0x000ee20008000800 */
[----:B------:R-:W3:Y:S01]  /*1050*/  LDCU UR19, c[0x0][0xb24] ;  /* 0x00016480ff1377ac */ /* 0x000ee20008000800 */
[----:B------:R-:W3:Y:S01]  /*1060*/  LDCU UR39, c[0x0][0xb24] ;  /* 0x00016480ff2777ac */ /* 0x000ee20008000800 */
[----:B-1----:R-:W-:Y:S01]  /*1070*/  I2FP.F32.U32 R2, UR21 ;  /* 0x0000001500027c45 */ /* 0x002fe20008201000 */
[----:B------:R-:W1:Y:S04]  /*1080*/  LDCU UR24, c[0x0][0xb30] ;  /* 0x00016600ff1877ac */ /* 0x000e680008000800 */
[----:B--2---:R-:W-:Y:S01]  /*1090*/  FMUL R2, R2, UR5 ;  /* 0x0000000502027c20 */ /* 0x004fe20008400000 */
[----:B----4-:R-:W-:-:S05]  /*10a0*/  I2FP.F32.U32 R0, UR20 ;  /* 0x0000001400007c45 */ /* 0x010fca0008201000 */
[----:B------:R-:W2:Y:S01]  /*10b0*/  F2I.U32.TRUNC.NTZ R2, R2 ;  /* 0x0000000200027305 */ /* 0x000ea2000020f000 */
[----:B---3--:R-:W-:-:S07]  /*10c0*/  FMUL R0, R0, UR4 ;  /* 0x0000000400007c20 */ /* 0x008fce0008400000 */
[----:B------:R-:W3:Y:S01]  /*10d0*/  F2I.U32.TRUNC.NTZ R0, R0 ;  /* 0x0000000000007305 */ /* 0x000ee2000020f000 */
[----:B--2---:R-:W-:Y:S02]  /*10e0*/  R2UR UR4, R2 ;  /* 0x00000000020472ca */ /* 0x004fe400000e0000 */
[----:B------:R-:W-:Y:S02]  /*10f0*/  PRMT R2, RZ, 0x7610, R2 ;  /* 0x00007610ff027816 */ /* 0x000fe40000000002 */
[----:B---3--:R-:W-:Y:S02]  /*1100*/  R2UR UR6, R0 ;  /* 0x00000000000672ca */ /* 0x008fe400000e0000 */
[----:B------:R-:W-:-:S07]  /*1110*/  PRMT R0, RZ, 0x7610, R0 ;  /* 0x00007610ff007816 */ /* 0x000fce0000000000 */
[----:B------:R-:W-:-:S04]  /*1120*/  UIADD3 UR5, UPT, UPT, -UR4, URZ, URZ ;  /* 0x000000ff04057290 */ /* 0x000fc8000fffe1ff */
[----:B------:R-:W-:Y:S02]  /*1130*/  UIMAD UR5, UR7, UR5, UR21 ;  /* 0x00000005070572a4 */ /* 0x000fe4000f8e0215 */
[----:B------:R-:W-:-:S04]  /*1140*/  UIADD3 UR4, UPT, UPT, -UR6, URZ, URZ ;  /* 0x000000ff06047290 */ /* 0x000fc8000fffe1ff */
[----:B------:R-:W-:Y:S01]  /*1150*/  IMAD.U32 R50, RZ, RZ, UR5 ;  /* 0x00000005ff327e24 */ /* 0x000fe2000f8e00ff */
[----:B------:R-:W-:-:S06]  /*1160*/  UIMAD UR4, UR8, UR4, UR20 ;  /* 0x00000004080472a4 */ /* 0x000fcc000f8e0214 */
[----:B------:R-:W-:Y:S01]  /*1170*/  IMAD.U32 R49, RZ, RZ, UR4 ;  /* 0x00000004ff317e24 */ /* 0x000fe2000f8e00ff */
[----:B-1----:R-:W-:Y:S06]  /*1180*/  BRA.U UP4, `(.L_x_17) ;  /* 0x0000000104307547 */ /* 0x002fec000b800000 */
[----:B------:R-:W-:Y:S01]  /*1190*/  R2UR UR5, R49 ;  /* 0x00000000310572ca */ /* 0x000fe200000e0000 */
[----:B------:R-:W-:Y:S01]  /*11a0*/  UMOV UR7, 0x3 ;  /* 0x0000000300077882 */ /* 0x000fe20000000000 */
[----:B------:R-:W-:-:S11]  /*11b0*/  R2UR UR4, R50 ;  /* 0x00000000320472ca */ /* 0x000fd600000e0000 */
[----:B------:R-:W-:-:S04]  /*11c0*/  UISETP.NE.AND UP0, UPT, UR5, URZ, UPT ;  /* 0x000000ff0500728c */ /* 0x000fc8000bf05270 */
[----:B------:R-:W-:Y:S02]  /*11d0*/  UISETP.LT.U32.OR UP0, UPT, UR4, 0x2, !UP0 ;  /* 0x000000020400788c */ /* 0x000fe4000c701470 */
[----:B------:R-:W-:Y:S02]  /*11e0*/  ULOP3.LUT UR4, UR4, 0xfffffffe, URZ, 0xc0, !UPT ;  /* 0xfffffffe04047892 */ /* 0x000fe4000f8ec0ff */
[----:B------:R-:W-:Y:S02]  /*11f0*/  USEL UR6, URZ, 0x1, !UP0 ;  /* 0x00000001ff067887 */ /* 0x000fe4000c000000 */
[----:B------:R-:W-:Y:S02]  /*1200*/  USEL UR5, URZ, 0x2, !UP0 ;  /* 0x00000002ff057887 */ /* 0x000fe4000c000000 */
[----:B------:R-:W-:Y:S02]  /*1210*/  USHF.L.U32 UR4, UR7, UR4, URZ ;  /* 0x0000000407047299 */ /* 0x000fe400080006ff */
[----:B------:R-:W-:-:S04]  /*1220*/  UIADD3 UR5, UPT, UPT, UR6, UR5, URZ ;  /* 0x0000000506057290 */ /* 0x000fc8000fffe0ff */
[----:B------:R-:W-:Y:S02]  /*1230*/  IMAD.U32 R0, RZ, RZ, UR4 ;  /* 0x00000004ff007e24 */ /* 0x000fe4000f8e00ff */
[----:B------:R-:W-:-:S07]  /*1240*/  IMAD.U32 R2, RZ, RZ, UR5 ;  /* 0x00000005ff027e24 */ /* 0x000fce000f8e00ff */
.L_x_17:
[----:B------:R-:W1:Y:S01]  /*1250*/  S2UR UR46, SR_CTAID.Z ;  /* 0x00000000002e79c3 */ /* 0x000e620000002700 */
[----:B------:R-:W-:Y:S01]  /*1260*/  UISETP.GE.AND UP0, UPT, UR19, 0x1, UPT ;  /* 0x000000011300788c */ /* 0x000fe2000bf06270 */
[----:B------:R-:W-:-:S08]  /*1270*/  UMOV UR44, UR21 ;  /* 0x00000015002c7c82 */ /* 0x000fd00008000000 */
[----:B------:R-:W-:Y:S05]  /*1280*/  BRA.U !UP0, `(.L_x_18) ;  /* 0x0000000108d47547 */ /* 0x000fea000b800000 */
[----:B------:R-:W2:Y:S01]  /*1290*/  LDCU.128 UR12, c[0x0][0xb10] ;  /* 0x00016200ff0c77ac */ /* 0x000ea20008000c00 */
[----:B------:R-:W3:Y:S01]  /*12a0*/  LDCU UR22, c[0x0][0xb0c] ;  /* 0x00016180ff1677ac */ /* 0x000ee20008000800 */
[----:B------:R-:W4:Y:S01]  /*12b0*/  LDCU UR6, c[0x0][0x370] ;  /* 0x00006e00ff0677ac */ /* 0x000f220008000800 */
[----:B------:R-:W1:Y:S01]  /*12c0*/  LDCU UR7, c[0x0][0x374] ;  /* 0x00006e80ff0777ac */ /* 0x000e620008000800 */
[----:B------:R-:W1:Y:S01]  /*12d0*/  LDCU UR23, c[0x0][0xb20] ;  /* 0x00016400ff1777ac */ /* 0x000e620008000800 */
[----:B--2---:R-:W-:Y:S02]  /*12e0*/  UIMAD.WIDE.U32 UR4, UR21, UR12, URZ ;  /* 0x0000000c150472a5 */ /* 0x004fe4000f8e00ff */
[----:B---3--:R-:W-:Y:S01]  /*12f0*/  UISETP.NE.AND UP0, UPT, UR22, 0x1, UPT ;  /* 0x000000011600788c */ /* 0x008fe2000bf05270 */
[----:B------:R-:W2:Y:S01]  /*1300*/  LDCU.64 UR8, c[0x0][0xb28] ;  /* 0x00016500ff0877ac */ /* 0x000ea20008000a00 */
[----:B----4-:R-:W-:-:S03]  /*1310*/  UIMAD.WIDE.U32 UR10, UR6, UR12, URZ ;  /* 0x0000000c060a72a5 */ /* 0x010fc6000f8e00ff */
[----:B------:R-:W-:Y:S01]  /*1320*/  UMOV UR4, UR5 ;  /* 0x0000000500047c82 */ /* 0x000fe20008000000 */
[----:B------:R-:W-:Y:S02]  /*1330*/  UISETP.NE.AND UP2, UPT, UR19, 0x1, UPT ;  /* 0x000000011300788c */ /* 0x000fe4000bf45270 */
[----:B------:R-:W-:Y:S01]  /*1340*/  USHF.R.U32.HI UR4, URZ, UR13, UR4 ;  /* 0x0000000dff047299 */ /* 0x000fe20008011604 */
[----:B------:R-:W-:Y:S01]  /*1350*/  UMOV UR10, UR11 ;  /* 0x0000000b000a7c82 */ /* 0x000fe20008000000 */
[----:B------:R-:W-:Y:S02]  /*1360*/  UIMAD.WIDE.U32 UR16, UR20, UR15, URZ ;  /* 0x0000000f141072a5 */ /* 0x000fe4000f8e00ff */
[----:B------:R-:W-:Y:S02]  /*1370*/  USEL UR5, UR21, UR4, !UP0 ;  /* 0x0000000415057287 */ /* 0x000fe4000c000000 */
[----:B------:R-:W-:Y:S02]  /*1380*/  @UP0 USHF.R.U32.HI UR6, URZ, UR13, UR10 ;  /* 0x0000000dff060299 */ /* 0x000fe4000801160a */
[----:B------:R-:W-:-:S02]  /*1390*/  UISETP.NE.AND UP0, UPT, UR14, 0x1, UPT ;  /* 0x000000010e00788c */ /* 0x000fc4000bf05270 */
[----:B-1----:R-:W-:Y:S02]  /*13a0*/  UIMAD.WIDE.U32 UR10, UR7, UR15, URZ ;  /* 0x0000000f070a72a5 */ /* 0x002fe4000f8e00ff */
[----:B--2---:R-:W-:Y:S01]  /*13b0*/  UIMAD.WIDE.U32 UR12, UR6, UR8, URZ ;  /* 0x00000008060c72a5 */ /* 0x004fe2000f8e00ff */
[----:B------:R-:W-:Y:S01]  /*13c0*/  UMOV UR4, UR17 ;  /* 0x0000001100047c82 */ /* 0x000fe20008000000 */
[----:B------:R-:W-:-:S03]  /*13d0*/  UIADD3 UR44, UPT, UPT, -UR5, URZ, URZ ;  /* 0x000000ff052c7290 */ /* 0x000fc6000fffe1ff */
[----:B------:R-:W-:Y:S01]  /*13e0*/  UMOV UR10, UR11 ;  /* 0x0000000b000a7c82 */ /* 0x000fe20008000000 */
[----:B------:R-:W-:Y:S02]  /*13f0*/  USHF.R.U32.HI UR4, URZ, UR23, UR4 ;  /* 0x00000017ff047299 */ /* 0x000fe40008011604 */
[----:B------:R-:W-:Y:S01]  /*1400*/  @UP0 USHF.R.U32.HI UR7, URZ, UR23, UR10 ;  /* 0x00000017ff070299 */ /* 0x000fe2000801160a */
[----:B------:R-:W-:Y:S01]  /*1410*/  UMOV UR12, UR13 ;  /* 0x0000000d000c7c82 */ /* 0x000fe20008000000 */
[----:B------:R-:W-:Y:S02]  /*1420*/  USEL UR4, UR20, UR4, !UP0 ;  /* 0x0000000414047287 */ /* 0x000fe4000c000000 */
[----:B------:R-:W-:Y:S02]  /*1430*/  UIMAD.WIDE.U32 UR10, UR7, UR8, URZ ;  /* 0x00000008070a72a5 */ /* 0x000fe4000f8e00ff */
[----:B------:R-:W-:Y:S02]  /*1440*/  @UP2 USHF.R.U32.HI UR6, URZ, UR9, UR12 ;  /* 0x00000009ff062299 */ /* 0x000fe4000801160c */
[----:B------:R-:W-:-:S02]  /*1450*/  UIMAD.WIDE.U32 UR12, UR4, UR8, URZ ;  /* 0x00000008040c72a5 */ /* 0x000fc4000f8e00ff */
[----:B------:R-:W-:Y:S01]  /*1460*/  UIMAD UR44, UR22, UR44, UR21 ;  /* 0x0000002c162c72a4 */ /* 0x000fe2000f8e0215 */
[----:B------:R-:W-:Y:S02]  /*1470*/  UMOV UR10, UR11 ;  /* 0x0000000b000a7c82 */ /* 0x000fe40008000000 */
[----:B------:R-:W-:Y:S02]  /*1480*/  @UP2 USHF.R.U32.HI UR7, URZ, UR9, UR10 ;  /* 0x00000009ff072299 */ /* 0x000fe4000801160a */
[----:B------:R-:W-:Y:S02]  /*1490*/  UIMAD UR10, UR6, UR19, URZ ;  /* 0x00000013060a72a4 */ /* 0x000fe4000f8e02ff */
[----:B------:R-:W-:-:S04]  /*14a0*/  UIMAD UR7, UR7, UR19, URZ ;  /* 0x00000013070772a4 */ /* 0x000fc8000f8e02ff */
[----:B------:R-:W-:-:S03]  /*14b0*/  UISETP.GE.AND UP0, UPT, UR4, UR7, UPT ;  /* 0x000000070400728c */ /* 0x000fc6000bf06270 */
[----:B------:R-:W-:Y:S01]  /*14c0*/  UMOV UR7, UR13 ;  /* 0x0000000d00077c82 */ /* 0x000fe20008000000 */
[----:B------:R-:W-:Y:S02]  /*14d0*/  UISETP.GE.OR UP0, UPT, UR5, UR10, UP0 ;  /* 0x0000000a0500728c */ /* 0x000fe40008706670 */
[----:B------:R-:W-:Y:S02]  /*14e0*/  UIMAD.WIDE.U32 UR10, UR5, UR8, URZ ;  /* 0x00000008050a72a5 */ /* 0x000fe4000f8e00ff */
[----:B------:R-:W-:Y:S02]  /*14f0*/  USHF.R.U32.HI UR7, URZ, UR9, UR7 ;  /* 0x00000009ff077299 */ /* 0x000fe40008011607 */
[----:B------:R-:W-:Y:S02]  /*1500*/  UIADD3 UR10, UPT, UPT, -UR4, URZ, URZ ;  /* 0x000000ff040a7290 */ /* 0x000fe4000fffe1ff */
[----:B------:R-:W-:Y:S02]  /*1510*/  USEL UR7, UR4, UR7, !UP2 ;  /* 0x0000000704077287 */ /* 0x000fe4000d000000 */
[----:B------:R-:W-:Y:S01]  /*1520*/  UIMAD UR10, UR14, UR10, UR20 ;  /* 0x0000000a0e0a72a4 */ /* 0x000fe2000f8e0214 */
[----:B------:R-:W-:-:S02]  /*1530*/  @!UP0 UMOV UR8, UR11 ;  /* 0x0000000b00088c82 */ /* 0x000fc40008000000 */
[----:B------:R-:W-:Y:S02]  /*1540*/  @!UP0 USHF.R.U32.HI UR8, URZ, UR9, UR8 ;  /* 0x00000009ff088299 */ /* 0x000fe40008011608 */
[----:B------:R-:W-:Y:S02]  /*1550*/  UIADD3 UR9, UPT, UPT, -UR7, URZ, URZ ;  /* 0x000000ff07097290 */ /* 0x000fe4000fffe1ff */
[----:B------:R-:W-:Y:S02]  /*1560*/  @!UP0 USEL UR8, UR5, UR8, !UP2 ;  /* 0x0000000805088287 */ /* 0x000fe4000d000000 */
[----:B------:R-:W-:Y:S02]  /*1570*/  UIMAD UR9, UR19, UR9, UR4 ;  /* 0x00000009130972a4 */ /* 0x000fe4000f8e0204 */
[----:B------:R-:W-:Y:S02]  /*1580*/  @!UP0 UIADD3 UR7, UPT, UPT, UR7, -UR8, URZ ;  /* 0x8000000807078290 */ /* 0x000fe4000fffe0ff */
[----:B------:R-:W-:-:S02]  /*1590*/  @!UP0 UIMAD UR6, UR9, UR6, UR8 ;  /* 0x00000006090682a4 */ /* 0x000fc4000f8e0208 */
[----:B------:R-:W-:-:S04]  /*15a0*/  @!UP0 UIMAD UR4, UR7, UR19, UR5 ;  /* 0x00000013070482a4 */ /* 0x000fc8000f8e0205 */
[----:B------:R-:W-:Y:S01]  /*15b0*/  UIMAD UR20, UR4, UR14, UR10 ;  /* 0x0000000e041472a4 */ /* 0x000fe2000f8e020a */
[----:B------:R-:W-:Y:S02]  /*15c0*/  @!UP0 UMOV UR5, UR6 ;  /* 0x0000000600058c82 */ /* 0x000fe40008000000 */
[----:B------:R-:W-:-:S12]  /*15d0*/  UIMAD UR44, UR5, UR22, UR44 ;  /* 0x00000016052c72a4 */ /* 0x000fd8000f8e022c */
.L_x_18:
[----:B------:R-:W-:-:S09]  /*15e0*/  UISETP.NE.AND UP0, UPT, UR24, 0x1, UPT ;  /* 0x000000011800788c */ /* 0x000fd2000bf05270 */
[----:B------:R-:W-:Y:S05]  /*15f0*/  BRA.U UP0, `(.L_x_19) ;  /* 0x0000000100407547 */ /* 0x000fea000b800000 */
[----:B------:R-:W2:Y:S01]  /*1600*/  LDCU.128 UR8, c[0x0][0xb10] ;  /* 0x00016200ff0877ac */ /* 0x000ea20008000c00 */
[----:B------:R-:W3:Y:S01]  /*1610*/  LDCU UR12, c[0x0][0xb0c] ;  /* 0x00016180ff0c77ac */ /* 0x000ee20008000800 */
[----:B------:R-:W4:Y:S01]  /*1620*/  LDCU UR13, c[0x0][0xb20] ;  /* 0x00016400ff0d77ac */ /* 0x000f220008000800 */
[----:B--2---:R-:W-:Y:S02]  /*1630*/  UIMAD.WIDE.U32 UR4, UR44, UR8, URZ ;  /* 0x000000082c0472a5 */ /* 0x004fe4000f8e00ff */
[----:B------:R-:W-:Y:S02]  /*1640*/  UIMAD.WIDE.U32 UR6, UR20, UR11, URZ ;  /* 0x0000000b140672a5 */ /* 0x000fe4000f8e00ff */
[----:B---3--:R-:W-:Y:S02]  /*1650*/  UISETP.NE.AND UP0, UPT, UR12, 0x1, UPT ;  /* 0x000000010c00788c */ /* 0x008fe4000bf05270 */
[----:B------:R-:W-:-:S03]  /*1660*/  USHF.R.U32.HI UR5, URZ, UR9, UR5 ;  /* 0x00000009ff057299 */ /* 0x000fc60008011605 */
[----:B------:R-:W-:Y:S01]  /*1670*/  UMOV UR4, UR7 ;  /* 0x0000000700047c82 */ /* 0x000fe20008000000 */
[----:B------:R-:W-:Y:S02]  /*1680*/  USEL UR5, UR44, UR5, !UP0 ;  /* 0x000000052c057287 */ /* 0x000fe4000c000000 */
[----:B------:R-:W-:Y:S02]  /*1690*/  UISETP.NE.AND UP0, UPT, UR10, 0x1, UPT ;  /* 0x000000010a00788c */ /* 0x000fe4000bf05270 */
[----:B----4-:R-:W-:-:S04]  /*16a0*/  USHF.R.U32.HI UR4, URZ, UR13, UR4 ;  /* 0x0000000dff047299 */ /* 0x010fc80008011604 */
[----:B------:R-:W-:-:S04]  /*16b0*/  USEL UR4, UR20, UR4, !UP0 ;  /* 0x0000000414047287 */ /* 0x000fc8000c000000 */
[----:B------:R-:W-:Y:S02]  /*16c0*/  UIADD3 UR6, UPT, UPT, -UR4, UR5, URZ ;  /* 0x0000000504067290 */ /* 0x000fe4000fffe1ff */
[----:B------:R-:W-:Y:S02]  /*16d0*/  UIADD3 UR4, UPT, UPT, UR4, -UR5, URZ ;  /* 0x8000000504047290 */ /* 0x000fe4000fffe0ff */
[----:B------:R-:W-:Y:S02]  /*16e0*/  UIMAD UR20, UR6, UR10, UR20 ;  /* 0x0000000a061472a4 */ /* 0x000fe4000f8e0214 */
[----:B------:R-:W-:-:S12]  /*16f0*/  UIMAD UR44, UR4, UR12, UR44 ;  /* 0x0000000c042c72a4 */ /* 0x000fd8000f8e022c */
.L_x_19:
[----:B------:R-:W-:Y:S05]  /*1700*/  BRA.U !UP6, `(.L_x_20) ;  /* 0x000000010e0c7547 */ /* 0x000fea000b800000 */
[----:B------:R-:W-:Y:S01]  /*1710*/  UCGABAR_WAIT ;  /* 0x0000000000007dc7 */ /* 0x000fe20008000000 */
[----:B------:R-:W-:Y:S01]  /*1720*/  CCTL.IVALL ;  /* 0x00000000ff00798f */ /* 0x000fe20002000000 */
[----:B------:R-:W-:Y:S05]  /*1730*/  BRA `(.L_x_21) ;  /* 0x0000000000047947 */ /* 0x000fea0003800000 */
.L_x_20:
[----:B------:R-:W-:Y:S06]  /*1740*/  BAR.SYNC.DEFER_BLOCKING 0x0 ;  /* 0x0000000000007b1d */ /* 0x000fec0000010000 */
.L_x_21:
[----:B------:R-:W-:Y:S05]  /*1750*/  BRA.U UP5, `(.L_x_22) ;  /* 0x0000001d05ec7547 */ /* 0x000fea000b800000 */
[----:B------:R-:W2:Y:S01]  /*1760*/  LDCU UR5, c[0x0][0x388] ;  /* 0x00007100ff0577ac */ /* 0x000ea20008000800 */
[----:B------:R-:W-:Y:S01]  /*1770*/  PLOP3.LUT P1, PT, PT, PT, UP3, 0x80, 0x8 ;  /* 0x000000000008781c */ /* 0x000fe20003f2f038 */
[----:B------:R-:W-:Y:S01]  /*1780*/  IMAD.MOV.U32 R2, RZ, RZ, RZ ;  /* 0x000000ffff027224 */ /* 0x000fe200078e00ff */
[----:B------:R-:W-:Y:S01]  /*1790*/  ISETP.EQ.OR P2, PT, R3, RZ, P3 ;  /* 0x000000ff0300720c */ /* 0x000fe20001f42670 */
[----:B------:R-:W3:Y:S01]  /*17a0*/  LDCU UR6, c[0x0][0x38c] ;  /* 0x00007180ff0677ac */ /* 0x000ee20008000800 */
[----:B------:R-:W-:Y:S01]  /*17b0*/  PLOP3.LUT P1, PT, P1, PT, PT, 0x8, 0x80 ;  /* 0x000000000080781c */ /* 0x000fe20000f2e170 */
[----:B------:R-:W4:Y:S01]  /*17c0*/  LDCU UR48, c[0x0][0x390] ;  /* 0x00007200ff3077ac */ /* 0x000f220008000800 */
[----:B------:R-:W-:Y:S01]  /*17d0*/  UISETP.NE.AND UP1, UPT, UR18, URZ, UPT ;  /* 0x000000ff1200728c */ /* 0x000fe2000bf25270 */
[----:B------:R-:W1:Y:S01]  /*17e0*/  LDCU UR47, c[0x0][0x370] ;  /* 0x00006e00ff2f77ac */ /* 0x000e620008000800 */
[----:B--2---:R-:W-:Y:S01]  /*17f0*/  UIADD3 UR5, UPT, UPT, UR5, 0x3f, URZ ;  /* 0x0000003f05057890 */ /* 0x004fe2000fffe0ff */
[----:B------:R-:W2:Y:S03]  /*1800*/  LDCU.64 UR36, c[0x0][0x348] ;  /* 0x00006900ff2477ac */ /* 0x000ea60008000a00 */
[----:B------:R-:W-:-:S02]  /*1810*/  USHF.R.S32.HI UR4, URZ, 0x1f, UR5 ;  /* 0x0000001fff047899 */ /* 0x000fc40008011405 */
[----:B------:R-:W-:Y:S02]  /*1820*/  USHF.L.U32 UR51, UR21, 0x6, URZ ;  /* 0x0000000615337899 */ /* 0x000fe400080006ff */
[----:B------:R-:W-:Y:S02]  /*1830*/  ULEA.HI UR4, UR4, UR5, URZ, 0x6 ;  /* 0x0000000504047291 */ /* 0x000fe4000f8f30ff */
[----:B------:R-:W-:Y:S02]  /*1840*/  USHF.L.U32 UR5, UR21, 0x5, URZ ;  /* 0x0000000515057899 */ /* 0x000fe400080006ff */
[----:B------:R-:W-:Y:S02]  /*1850*/  USHF.R.S32.HI UR4, URZ, 0x6, UR4 ;  /* 0x00000006ff047899 */ /* 0x000fe40008011404 */
[----:B------:R-:W-:Y:S02]  /*1860*/  ULOP3.LUT UR50, UR5, 0x20, URZ, 0xc0, !UPT ;  /* 0x0000002005327892 */ /* 0x000fe4000f8ec0ff */
[----:B---3--:R-:W-:Y:S01]  /*1870*/  UIMAD UR4, UR4, UR6, URZ ;  /* 0x00000006040472a4 */ /* 0x008fe2000f8e02ff */
[----:B-1----:R-:W1:Y:S03]  /*1880*/  LDCU UR46, c[0x0][0x374] ;  /* 0x00006e80ff2e77ac */ /* 0x002e660008000800 */
[----:B----4-:R-:W-:-:S02]  /*1890*/  UIMAD UR48, UR4, UR48, URZ ;  /* 0x00000030043072a4 */ /* 0x010fc4000f8e02ff */
[----:B------:R-:W-:Y:S02]  /*18a0*/  USEL UR33, UR53, 0x2, UP1 ;  /* 0x0000000235217887 */ /* 0x000fe40008800000 */
[----:B------:R-:W-:Y:S02]  /*18b0*/  UISETP.NE.AND UP2, UPT, UR48, URZ, UPT ;  /* 0x000000ff3000728c */ /* 0x000fe4000bf45270 */
[----:B------:R-:W-:Y:S01]  /*18c0*/  UISETP.LT.U32.AND UP0, UPT, UR48, 0x11, UPT ;  /* 0x000000113000788c */ /* 0x000fe2000bf01070 */
[----:B------:R-:W-:Y:S01]  /*18d0*/  UMOV UR23, 0x1 ;  /* 0x0000000100177882 */ /* 0x000fe20000000000 */
[----:B------:R-:W-:Y:S02]  /*18e0*/  UMOV UR26, URZ ;  /* 0x000000ff001a7c82 */ /* 0x000fe40008000000 */
[----:B------:R-:W-:Y:S01]  /*18f0*/  USEL UR4, UR48, 0x11, UP0 ;  /* 0x0000001130047887 */ /* 0x000fe20008000000 */
[----:B------:R-:W-:Y:S01]  /*1900*/  UMOV UR27, URZ ;  /* 0x000000ff001b7c82 */ /* 0x000fe20008000000 */
[----:B------:R-:W-:-:S02]  /*1910*/  UMOV UR34, URZ ;  /* 0x000000ff00227c82 */ /* 0x000fc40008000000 */
[----:B------:R-:W-:Y:S02]  /*1920*/  UIADD3 UR5, UPT, UPT, UR4, -0x1, URZ ;  /* 0xffffffff04057890 */ /* 0x000fe4000fffe0ff */
[----:B------:R-:W-:Y:S02]  /*1930*/  @!UP2 UIADD3 UR5, UPT, UPT, UR4, URZ, URZ ;  /* 0x000000ff0405a290 */ /* 0x000fe4000fffe0ff */
[----:B------:R-:W-:Y:S02]  /*1940*/  UIADD3 UR45, UPT, UPT, UR48, -UR4, URZ ;  /* 0x80000004302d7290 */ /* 0x000fe4000fffe0ff */
[----:B-12---:R-:W-:-:S12]  /*1950*/  UIADD3 UR49, UPT, UPT, UR5, 0x1, URZ ;  /* 0x0000000105317890 */ /* 0x006fd8000fffe0ff */
.L_x_40:
[----:B------:R-:W1:Y:S01]  /*1960*/  S2UR UR25, SR_CgaCtaId ;  /* 0x00000000001979c3 */ /* 0x000e620000008800 */
[----:B------:R-:W-:Y:S01]  /*1970*/  UMOV UR4, 0x400 ;  /* 0x0000040000047882 */ /* 0x000fe20000000000 */
[----:B------:R-:W-:Y:S01]  /*1980*/  MOV R0, UR23 ;  /* 0x0000001700007c02 */ /* 0x000fe20008000f00 */
[----:B------:R-:W-:Y:S02]  /*1990*/  UISETP.NE.AND UP0, UPT, UR48, URZ, UPT ;  /* 0x000000ff3000728c */ /* 0x000fe4000bf05270 */
[----:B------:R-:W-:Y:S01]  /*19a0*/  ULEA UR10, UR20, UR50, 0x6 ;  /* 0x00000032140a7291 */ /* 0x000fe2000f8e30ff */
[----:B------:R-:W-:Y:S01]  /*19b0*/  SHF.L.U32 R0, R0, 0x1f, RZ ;  /* 0x0000001f00007819 */ /* 0x000fe200000006ff */
[----:B------:R-:W-:Y:S01]  /*19c0*/  UMOV UR24, URZ ;  /* 0x000000ff00187c82 */ /* 0x000fe20008000000 */
[----:B------:R-:W-:Y:S01]  /*19d0*/  UMOV UR13, URZ ;  /* 0x000000ff000d7c82 */ /* 0x000fe20008000000 */
[----:B------:R-:W-:Y:S01]  /*19e0*/  UMOV UR12, URZ ;  /* 0x000000ff000c7c82 */ /* 0x000fe20008000000 */
[----:B-1----:R-:W-:-:S04]  /*19f0*/  ULEA UR25, UR25, UR4, 0x18 ;  /* 0x0000000419197291 */ /* 0x002fc8000f8ec0ff */
[----:B------:R-:W-:-:S09]  /*1a00*/  ULEA UR4, UR26, UR25, 0x3 ;  /* 0x000000191a047291 */ /* 0x000fd2000f8e18ff */
[----:B------:R1:W2:Y:S01]  /*1a10*/  SYNCS.PHASECHK.TRANS64.TRYWAIT P0, [UR4+0x88], R0 ;  /* 0x00008800ff0075a7 */ /* 0x0002a20008001104 */
[----:B------:R-:W-:-:S04]  /*1a20*/  ULEA.HI UR4, UR44, UR44, URZ, 0x1 ;  /* 0x0000002c2c047291 */ /* 0x000fc8000f8f08ff */
[----:B------:R-:W-:-:S04]  /*1a30*/  USHF.L.U32 UR4, UR4, 0x6, URZ ;  /* 0x0000000604047899 */ /* 0x000fc800080006ff */
[----:B------:R-:W-:-:S04]  /*1a40*/  ULOP3.LUT UR4, UR4, 0xffffff80, URZ, 0xc0, !UPT ;  /* 0xffffff8004047892 */ /* 0x000fc8000f8ec0ff */
[----:B------:R-:W-:Y:S01]  /*1a50*/  ULOP3.LUT UR35, UR4, 0x40, UR51, 0xf8, !UPT ;  /* 0x0000004004237892 */ /* 0x000fe2000f8ef833 */
[----:B------:R-:W-:Y:S11]  /*1a60*/  BRA.U !UP0, `(.L_x_23) ;  /* 0x0000000508607547 */ /* 0x000ff6000b800000 */
[----:B------:R-:W3:Y:S01]  /*1a70*/  LDCU.128 UR16, c[0x0][0x480] ;  /* 0x00009000ff1077ac */ /* 0x000ee20008000c00 */
[----:B------:R-:W4:Y:S01]  /*1a80*/  LDCU.64 UR20, c[0x0][0x490] ;  /* 0x00009200ff1477ac */ /* 0x000f220008000a00 */
[----:B------:R-:W1:Y:S01]  /*1a90*/  LDCU.64 UR12, c[0x0][0x4b0] ;  /* 0x00009600ff0c77ac */ /* 0x000e620008000a00 */
[----:B------:R-:W1:Y:S01]  /*1aa0*/  LDCU.64 UR8, c[0x0][0x4d0] ;  /* 0x00009a00ff0877ac */ /* 0x000e620008000a00 */
[----:B------:R-:W1:Y:S01]  /*1ab0*/  LDCU UR43, c[0x0][0x390] ;  /* 0x00007200ff2b77ac */ /* 0x000e620008000800 */
[----:B---3--:R-:W-:Y:S02]  /*1ac0*/  UIMAD.WIDE.U32 UR4, UR35, UR17, URZ ;  /* 0x00000011230472a5 */ /* 0x008fe4000f8e00ff */
[----:B------:R-:W-:Y:S01]  /*1ad0*/  UISETP.NE.AND UP0, UPT, UR16, 0x1, UPT ;  /* 0x000000011000788c */ /* 0x000fe2000bf05270 */
[----:B------:R-:W3:Y:S04]  /*1ae0*/  LDCU UR44, c[0x0][0x38c] ;  /* 0x00007180ff2c77ac */ /* 0x000ee80008000800 */
[----:B------:R-:W-:Y:S01]  /*1af0*/  UMOV UR4, UR5 ;  /* 0x0000000500047c82 */ /* 0x000fe20008000000 */
[----:B------:R-:W1:Y:S01]  /*1b00*/  LDCU.64 UR14, c[0x0][0x4b8] ;  /* 0x00009700ff0e77ac */ /* 0x000e620008000a00 */
[----:B------:R-:W-:-:S02]  /*1b10*/  USHF.R.U32.HI UR6, URZ, UR18, UR4 ;  /* 0x00000012ff067299 */ /* 0x000fc40008011604 */
[----:B------:R-:W-:Y:S02]  /*1b20*/  UIADD3 UR34, UPT, UPT, UR49, UR27, URZ ;  /* 0x0000001b31227290 */ /* 0x000fe4000fffe0ff */
[----:B------:R-:W-:Y:S02]  /*1b30*/  USEL UR6, UR35, UR6, !UP0 ;  /* 0x0000000623067287 */ /* 0x000fe4000c000000 */
[----:B------:R-:W-:Y:S02]  /*1b40*/  UISETP.NE.AND UP0, UPT, UR19, 0x1, UPT ;  /* 0x000000011300788c */ /* 0x000fe4000bf05270 */
[----:B----4-:R-:W-:Y:S02]  /*1b50*/  UIMAD.WIDE.U32 UR4, UR6, UR20, URZ ;  /* 0x00000014060472a5 */ /* 0x010fe4000f8e00ff */
[----:B------:R-:W-:Y:S01]  /*1b60*/  UIADD3 UR7, UPT, UPT, -UR6, URZ, URZ ;  /* 0x000000ff06077290 */ /* 0x000fe2000fffe1ff */
[----:B------:R-:W-:-:S03]  /*1b70*/  UMOV UR24, URZ ;  /* 0x000000ff00187c82 */ /* 0x000fc60008000000 */
[----:B------:R-:W-:Y:S01]  /*1b80*/  UIMAD UR7, UR16, UR7, UR35 ;  /* 0x00000007100772a4 */ /* 0x000fe2000f8e0223 */
[----:B------:R-:W-:Y:S02]  /*1b90*/  UMOV UR4, UR5 ;  /* 0x0000000500047c82 */ /* 0x000fe40008000000 */
[----:B------:R-:W-:Y:S02]  /*1ba0*/  USHF.R.U32.HI UR21, URZ, UR21, UR4 ;  /* 0x00000015ff157299 */ /* 0x000fe40008011604 */
[----:B------:R-:W4:Y:S02]  /*1bb0*/  LDCU.64 UR4, c[0x0][0x4d8] ;  /* 0x00009b00ff0477ac */ /* 0x000f240008000a00 */
[----:B------:R-:W-:-:S04]  /*1bc0*/  USEL UR21, UR6, UR21, !UP0 ;  /* 0x0000001506157287 */ /* 0x000fc8000c000000 */
[----:B------:R-:W-:-:S04]  /*1bd0*/  UIADD3 UR20, UPT, UPT, -UR21, URZ, URZ ;  /* 0x000000ff15147290 */ /* 0x000fc8000fffe1ff */
[----:B------:R-:W-:Y:S02]  /*1be0*/  UIMAD UR20, UR19, UR20, UR6 ;  /* 0x00000014131472a4 */ /* 0x000fe4000f8e0206 */
[----:B-1----:R-:W-:Y:S02]  /*1bf0*/  UIMAD UR19, UR7, UR12, UR8 ;  /* 0x0000000c071372a4 */ /* 0x002fe4000f8e0208 */
[----:B------:R-:W-:Y:S01]  /*1c00*/  UIMAD UR20, UR20, UR13, UR9 ;  /* 0x0000000d141472a4 */ /* 0x000fe2000f8e0209 */
[----:B------:R-:W-:Y:S01]  /*1c10*/  UMOV UR6, UR26 ;  /* 0x0000001a00067c82 */ /* 0x000fe20008000000 */
[----:B------:R-:W-:Y:S01]  /*1c20*/  UMOV UR12, URZ ;  /* 0x000000ff000c7c82 */ /* 0x000fe20008000000 */
[----:B---3--:R-:W-:-:S09]  /*1c30*/  UMOV UR13, URZ ;  /* 0x000000ff000d7c82 */ /* 0x008fd20008000000 */
.L_x_29:
[----:B------:R-:W-:Y:S01]  /*1c40*/  @!P3 MOV R3, 0x6000 ;  /* 0x000060000003b802 */ /* 0x000fe20000000f00 */
[----:B------:R-:W-:Y:S01]  /*1c50*/  ULEA UR17, UR6, UR25, 0x3 ;  /* 0x0000001906117291 */ /* 0x000fe2000f8e18ff */
[----:B-12---:R-:W-:Y:S11]  /*1c60*/  @P0 BRA `(.L_x_24) ;  /* 0x0000000000100947 */ /* 0x006ff60003800000 */
[----:B------:R-:W-:Y:S04]  /*1c70*/  MOV R4, UR23 ;  /* 0x0000001700047c02 */ /* 0x000fe80008000f00 */
[----:B------:R-:W-:Y:S04]  /*1c80*/  SHF.L.U32 R4, R4, 0x1f, RZ ;  /* 0x0000001f04047819 */ /* 0x000fe800000006ff */
[----:B------:R-:W1:Y:S02]  /*1c90*/  SYNCS.PHASECHK.TRANS64.TRYWAIT P0, [UR17+0x88], R4 ;  /* 0x00008804ff0075a7 */ /* 0x000e640008001111 */
[----:B-1----:R-:W-:Y:S05]  /*1ca0*/  @!P0 BRA `(.L_x_25) ;  /* 0x0000006800c08947 */ /* 0x002fea0003800000 */
.L_x_24:
[----:B------:R2:W-:Y:S01]  /*1cb0*/  @!P3 SYNCS.ARRIVE.TRANS64 RZ, [UR17], R3 ;  /* 0x00000003ffffb9a7 */ /* 0x0005e20008000011 */
[----:B------:R-:W-:Y:S04]  /*1cc0*/  ULOP3.LUT UR7, UR33, 0x2, URZ, 0xfc, !UPT ;  /* 0x0000000221077892 */ /* 0x000fe8000f8efcff */
[----:B------:R-:W-:Y:S09]  /*1cd0*/  UISETP.NE.AND UP0, UPT, UR7, 0x2, UPT ;  /* 0x000000020700788c */ /* 0x000ff2000bf05270 */
[----:B------:R-:W-:Y:S05]  /*1ce0*/  BRA.U UP0, `(.L_x_26) ;  /* 0x0000000100047547 */ /* 0x000fea000b800000 */
[----:B----4-:R-:W-:Y:S05]  /*1cf0*/  BPT.TRAP 0x1 ;  /* 0x000000040000795c */ /* 0x010fea0000300000 */
.L_x_26:
[----:B------:R-:W-:Y:S04]  /*1d00*/  BSSY.RECONVERGENT B0, `(.L_x_27) ;  /* 0x0000003000007945 */ /* 0x000fe80003800200 */
[----:B------:R-:W-:Y:S05]  /*1d10*/  @P2 BRA `(.L_x_28) ;  /* 0x0000000000042947 */ /* 0x000fea0003800000 */
[----:B----4-:R-:W-:Y:S05]  /*1d20*/  BPT.TRAP 0x1 ;  /* 0x000000040000795c */ /* 0x010fea0000300000 */
.L_x_28:
[----:B----4-:R-:W-:Y:S05]  /*1d30*/  BSYNC.RECONVERGENT B0 ;  /* 0x0000000000007941 */ /* 0x010fea0003800200 */
.L_x_27:
[----:B------:R-:W-:Y:S02]  /*1d40*/  UIADD3 UR7, UPT, UPT, UR6, 0x1, URZ ;  /* 0x0000000106077890 */ /* 0x000fe4000fffe0ff */
[----:B------:R-:W-:Y:S02]  /*1d50*/  ULEA UR16, UR6, UR25, 0xd ;  /* 0x0000001906107291 */ /* 0x000fe4000f8e68ff */
[----:B------:R-:W-:Y:S02]  /*1d60*/  UISETP.NE.AND UP0, UPT, UR7, 0x11, UPT ;  /* 0x000000110700788c */ /* 0x000fe4000bf05270 */
[----:B------:R-:W-:Y:S02]  /*1d70*/  UIADD3 UR30, UP1, UPT, UR36, 0x80, URZ ;  /* 0x00000080241e7890 */ /* 0x000fe4000ff3e0ff */
[----:B------:R-:W-:Y:S02]  /*1d80*/  USEL UR8, URZ, 0x1, UP0 ;  /* 0x00000001ff087887 */ /* 0x000fe40008000000 */
[----:B------:R-:W-:Y:S02]  /*1d90*/  USEL UR26, UR7, URZ, UP0 ;  /* 0x000000ff071a7287 */ /* 0x000fe40008000000 */
[----:B------:R-:W-:Y:S02]  /*1da0*/  ULOP3.LUT UR23, UR23, UR8, URZ, 0x3c, !UPT ;  /* 0x0000000817177292 */ /* 0x000fe4000f8e3cff */
[----:B------:R-:W-:Y:S02]  /*1db0*/  ULEA UR7, UR26, UR25, 0x3 ;  /* 0x000000191a077291 */ /* 0x000fe4000f8e18ff */
[----:B------:R-:W-:Y:S02]  /*1dc0*/  ULEA UR8, UR6, UR25, 0xc ;  /* 0x0000001906087291 */ /* 0x000fe4000f8e60ff */
[----:B------:R-:W-:Y:S01]  /*1dd0*/  ULOP3.LUT UR17, UR17, 0xfefffff8, URZ, 0xc0, !UPT ;  /* 0xfefffff811117892 */ /* 0x000fe2000f8ec0ff */
[----:B-1----:R-:W-:Y:S01]  /*1de0*/  MOV R0, UR23 ;  /* 0x0000001700007c02 */ /* 0x002fe20008000f00 */
[----:B------:R-:W-:Y:S02]  /*1df0*/  USHF.L.U32 UR18, UR24, 0x6, URZ ;  /* 0x0000000618127899 */ /* 0x000fe400080006ff */
[----:B------:R-:W-:Y:S01]  /*1e00*/  UIADD3.X UR31, UPT, UPT, URZ, UR37, URZ, UP1, !UPT ;  /* 0x00000025ff1f7290 */ /* 0x000fe20008ffe4ff */
[----:B------:R-:W-:Y:S01]  /*1e10*/  SHF.L.U32 R0, R0, 0x1f, RZ ;  /* 0x0000001f00007819 */ /* 0x000fe200000006ff */
[----:B------:R-:W-:Y:S02]  /*1e20*/  UIADD3 UR16, UPT, UPT, UR16, 0x3300, URZ ;  /* 0x0000330010107890 */ /* 0x000fe4000fffe0ff */
[----:B------:R-:W-:Y:S01]  /*1e30*/  UIADD3 UR28, UP0, UPT, UR36, 0x180, URZ ;  /* 0x00000180241c7890 */ /* 0x000fe2000ff1e0ff */
[----:B------:R3:W1:Y:S01]  /*1e40*/  SYNCS.PHASECHK.TRANS64.TRYWAIT P0, [UR7+0x88], R0 ;  /* 0x00008800ff0075a7 */ /* 0x0006620008001107 */
[----:B------:R-:W-:Y:S02]  /*1e50*/  UIMAD UR7, UR12, UR14, UR4 ;  /* 0x0000000e0c0772a4 */ /* 0x000fe4000f8e0204 */
[----:B------:R-:W-:Y:S02]  /*1e60*/  UIMAD UR6, UR13, UR15, UR5 ;  /* 0x0000000f0d0672a4 */ /* 0x000fe4000f8e0205 */
[----:B------:R-:W-:Y:S02]  /*1e70*/  UIADD3.X UR29, UPT, UPT, URZ, UR37, URZ, UP0, !UPT ;  /* 0x00000025ff1d7290 */ /* 0x000fe400087fe4ff */
[----:B------:R-:W-:Y:S02]  /*1e80*/  UPRMT UR6, UR7, 0x40, UR6 ;  /* 0x0000004007067896 */ /* 0x000fe40008000006 */
[----:B------:R-:W-:Y:S02]  /*1e90*/  UIADD3 UR8, UPT, UPT, UR8, 0x25300, URZ ;  /* 0x0002530008087890 */ /* 0x000fe4000fffe0ff */
[----:B------:R-:W-:Y:S02]  /*1ea0*/  UPRMT UR6, UR6, 0x5410, URZ ;  /* 0x0000541006067896 */ /* 0x000fe400080000ff */
[----:B------:R-:W-:Y:S02]  /*1eb0*/  UIADD3 UR32, UPT, UPT, UR12, 0x1, URZ ;  /* 0x000000010c207890 */ /* 0x000fe4000fffe0ff */
[----:B------:R-:W-:Y:S02]  /*1ec0*/  UIADD3 UR22, UPT, UPT, UR13, 0x1, URZ ;  /* 0x000000010d167890 */ /* 0x000fe4000fffe0ff */
[----:B------:R-:W-:Y:S02]  /*1ed0*/  UISETP.NE.AND UP2, UPT, UR32, UR44, UPT ;  /* 0x0000002c2000728c */ /* 0x000fe4000bf45270 */
[----:B------:R-:W-:Y:S02]  /*1ee0*/  UIADD3 UR27, UPT, UPT, UR27, 0x1, URZ ;  /* 0x000000011b1b7890 */ /* 0x000fe4000fffe0ff */
[----:B------:R-:W-:Y:S01]  /*1ef0*/  UIADD3 UR7, UPT, UPT, UR24, 0x1, URZ ;  /* 0x0000000118077890 */ /* 0x000fe2000fffe0ff */
[----:B------:R-:W-:Y:S01]  /*1f00*/  UMOV UR40, 0x0 ;  /* 0x0000000000287882 */ /* 0x000fe20000000000 */
[----:B------:R-:W-:Y:S01]  /*1f10*/  UMOV UR41, 0x10000000 ;  /* 0x1000000000297882 */ /* 0x000fe20000000000 */
[----:B------:R-:W-:Y:S01]  /*1f20*/  UMOV UR9, UR17 ;  /* 0x0000001100097c82 */ /* 0x000fe20008000000 */
[----:B------:R4:W-:Y:S01]  /*1f30*/  UTMALDG.4D.IM2COL.2CTA [UR16], [UR30], UR6, desc[UR40] ;  /* 0x000028101e0073b4 */ /* 0x0009e20008259006 */
[----:B------:R-:W-:Y:S02]  /*1f40*/  UMOV UR11, UR18 ;  /* 0x00000012000b7c82 */ /* 0x000fe40008000000 */
[----:B------:R-:W-:Y:S04]  /*1f50*/  @UP2 UIADD3 UR22, UPT, UPT, UR13, URZ, URZ ;  /* 0x000000ff0d162290 */ /* 0x000fe8000fffe0ff */
[----:B------:R-:W-:Y:S01]  /*1f60*/  UISETP.NE.AND UP0, UPT, UR22, UR43, UPT ;  /* 0x0000002b1600728c */ /* 0x000fe2000bf05270 */
[----:B------:R2:W-:Y:S10]  /*1f70*/  UTMALDG.4D.2CTA [UR8], [UR28], desc[UR40] ;  /* 0x000028081c0075b4 */ /* 0x0005f40008219000 */
[----:B------:R-:W-:Y:S07]  /*1f80*/  @UP0 UIADD3 UR7, UPT, UPT, UR24, URZ, URZ ;  /* 0x000000ff18070290 */ /* 0x000fee000fffe0ff */
[----:B------:R-:W-:Y:S01]  /*1f90*/  UMOV UR24, UR7 ;  /* 0x0000000700187c82 */ /* 0x000fe20008000000 */
[----:B----4-:R-:W-:Y:S01]  /*1fa0*/  UMOV UR6, UR26 ;  /* 0x0000001a00067c82 */ /* 0x010fe20008000000 */
[----:B--2---:R-:W-:Y:S02]  /*1fb0*/  USEL UR13, UR22, URZ, UP0 ;  /* 0x000000ff160d7287 */ /* 0x004fe40008000000 */
[----:B------:R-:W-:Y:S02]  /*1fc0*/  UISETP.NE.AND UP0, UPT, UR27, UR34, UPT ;  /* 0x000000221b00728c */ /* 0x000fe4000bf05270 */
[----:B------:R-:W-:Y:S07]  /*1fd0*/  USEL UR12, UR32, URZ, UP2 ;  /* 0x000000ff200c7287 */ /* 0x000fee0009000000 */
[----:B---3--:R-:W-:Y:S05]  /*1fe0*/  BRA.U UP0, `(.L_x_29) ;  /* 0xfffffffd00147547 */ /* 0x008fea000b83ffff */
.L_x_23:
[----:B------:R-:W-:Y:S01]  /*1ff0*/  ULEA UR4, UR26, UR25, 0x3 ;  /* 0x000000191a047291 */ /* 0x000fe2000f8e18ff */
[----:B-1----:R-:W-:Y:S01]  /*2000*/  MOV R0, UR23 ;  /* 0x0000001700007c02 */ /* 0x002fe20008000f00 */
[----:B------:R-:W-:Y:S01]  /*2010*/  @!P1 SYNCS.ARRIVE.TRANS64.A1T0 RZ, [UR25+0x148], RZ ;  /* 0x000148ffffff99a7 */ /* 0x000fe20008100019 */
[----:B------:R-:W-:Y:S02]  /*2020*/  UISETP.GE.AND UP0, UPT, UR45, 0x1, UPT ;  /* 0x000000012d00788c */ /* 0x000fe4000bf06270 */
[----:B------:R-:W-:-:S04]  /*2030*/  SHF.L.U32 R0, R0, 0x1f, RZ ;  /* 0x0000001f00007819 */ /* 0x000fc800000006ff */
[----:B--2---:R1:W2:Y:S03]  /*2040*/  SYNCS.PHASECHK.TRANS64.TRYWAIT P0, [UR4+0x88], R0 ;  /* 0x00008800ff0075a7 */ /* 0x0042a60008001104 */
[----:B------:R-:W-:Y:S05]  /*2050*/  BRA.U !UP0, `(.L_x_30) ;  /* 0x00000005085c7547 */ /* 0x000fea000b800000 */
        /* <DEDUP_REMOVED lines=16> */
[----:B------:R-:W-:-:S03]  /*2160*/  UMOV UR32, UR45 ;  /* 0x0000002d00207c82 */ /* 0x000fc60008000000 */
        /* <DEDUP_REMOVED lines=9> */
[----:B---3--:R-:W-:-:S11]  /*2200*/  UMOV UR6, UR26 ;  /* 0x0000001a00067c82 */ /* 0x008fd60008000000 */
.L_x_36:
[----:B------:R-:W-:Y:S01]  /*2210*/  @!P3 MOV R3, 0x6000 ;  /* 0x000060000003b802 */ /* 0x000fe20000000f00 */
[----:B------:R-:W-:Y:S01]  /*2220*/  ULEA UR17, UR6, UR25, 0x3 ;  /* 0x0000001906117291 */ /* 0x000fe2000f8e18ff */
[----:B-12---:R-:W-:Y:S11]  /*2230*/  @P0 BRA `(.L_x_31) ;  /* 0x0000000000100947 */ /* 0x006ff60003800000 */
[----:B------:R-:W-:Y:S04]  /*2240*/  MOV R4, UR23 ;  /* 0x0000001700047c02 */ /* 0x000fe80008000f00 */
[----:B------:R-:W-:Y:S04]  /*2250*/  SHF.L.U32 R4, R4, 0x1f, RZ ;  /* 0x0000001f04047819 */ /* 0x000fe800000006ff */
[----:B------:R-:W1:Y:S02]  /*2260*/  SYNCS.PHASECHK.TRANS64.TRYWAIT P0, [UR17+0x88], R4 ;  /* 0x00008804ff0075a7 */ /* 0x000e640008001111 */
[----:B-1----:R-:W-:Y:S05]  /*2270*/  @!P0 BRA `(.L_x_32) ;  /* 0x0000006400648947 */ /* 0x002fea0003800000 */
.L_x_31:
[----:B------:R2:W-:Y:S01]  /*2280*/  @!P3 SYNCS.ARRIVE.TRANS64 RZ, [UR17], R3 ;  /* 0x00000003ffffb9a7 */ /* 0x0005e20008000011 */
[----:B------:R-:W-:Y:S04]  /*2290*/  ULOP3.LUT UR7, UR33, 0x2, URZ, 0xfc, !UPT ;  /* 0x0000000221077892 */ /* 0x000fe8000f8efcff */
[----:B------:R-:W-:Y:S09]  /*22a0*/  UISETP.NE.AND UP0, UPT, UR7, 0x2, UPT ;  /* 0x000000020700788c */ /* 0x000ff2000bf05270 */
[----:B------:R-:W-:Y:S05]  /*22b0*/  BRA.U UP0, `(.L_x_33) ;  /* 0x0000000100047547 */ /* 0x000fea000b800000 */
[----:B----4-:R-:W-:Y:S05]  /*22c0*/  BPT.TRAP 0x1 ;  /* 0x000000040000795c */ /* 0x010fea0000300000 */
.L_x_33:
[----:B------:R-:W-:Y:S04]  /*22d0*/  BSSY.RECONVERGENT B0, `(.L_x_34) ;  /* 0x0000003000007945 */ /* 0x000fe80003800200 */
[----:B------:R-:W-:Y:S05]  /*22e0*/  @P2 BRA `(.L_x_35) ;  /* 0x0000000000042947 */ /* 0x000fea0003800000 */
[----:B----4-:R-:W-:Y:S05]  /*22f0*/  BPT.TRAP 0x1 ;  /* 0x000000040000795c */ /* 0x010fea0000300000 */
.L_x_35:
[----:B----4-:R-:W-:Y:S05]  /*2300*/  BSYNC.RECONVERGENT B0 ;  /* 0x0000000000007941 */ /* 0x010fea0003800200 */
.L_x_34:
        /* <DEDUP_REMOVED lines=26> */
[----:B------:R-:W-:Y:S01]  /*24b0*/  UIADD3 UR7, UPT, UPT, UR24, 0x1, URZ ;  /* 0x0000000118077890 */ /* 0x000fe2000fffe0ff */
[----:B------:R-:W-:Y:S01]  /*24c0*/  UMOV UR40, 0x0 ;  /* 0x0000000000287882 */ /* 0x000fe20000000000 */
[----:B------:R-:W-:Y:S01]  /*24d0*/  UMOV UR41, 0x10000000 ;  /* 0x1000000000297882 */ /* 0x000fe20000000000 */
[----:B------:R-:W-:Y:S01]  /*24e0*/  UMOV UR9, UR17 ;  /* 0x0000001100097c82 */ /* 0x000fe20008000000 */
[----:B------:R4:W-:Y:S01]  /*24f0*/  UTMALDG.4D.IM2COL.2CTA [UR16], [UR30], UR6, desc[UR40] ;  /* 0x000028101e0073b4 */ /* 0x0009e20008259006 */
[----:B------:R-:W-:Y:S04]  /*2500*/  UMOV UR11, UR18 ;  /* 0x00000012000b7c82 */ /* 0x000fe80008000000 */
[----:B------:R-:W-:Y:S04]  /*2510*/  @UP2 UIADD3 UR22, UPT, UPT, UR13, URZ, URZ ;  /* 0x000000ff0d162290 */ /* 0x000fe8000fffe0ff */
[----:B------:R-:W-:Y:S01]  /*2520*/  UISETP.NE.AND UP0, UPT, UR22, UR43, UPT ;  /* 0x0000002b1600728c */ /* 0x000fe2000bf05270 */
[----:B------:R2:W-:Y:S10]  /*2530*/  UTMALDG.4D.2CTA [UR8], [UR28], desc[UR40] ;  /* 0x000028081c0075b4 */ /* 0x0005f40008219000 */
[----:B------:R-:W-:Y:S07]  /*2540*/  @UP0 UIADD3 UR7, UPT, UPT, UR24, URZ, URZ ;  /* 0x000000ff18070290 */ /* 0x000fee000fffe0ff */
[----:B------:R-:W-:Y:S01]  /*2550*/  UMOV UR24, UR7 ;  /* 0x0000000700187c82 */ /* 0x000fe20008000000 */
[----:B----4-:R-:W-:Y:S02]  /*2560*/  UIADD3 UR6, UPT, UPT, UR32, -0x1, URZ ;  /* 0xffffffff20067890 */ /* 0x010fe4000fffe0ff */
[----:B--2---:R-:W-:Y:S02]  /*2570*/  USEL UR13, UR22, URZ, UP0 ;  /* 0x000000ff160d7287 */ /* 0x004fe40008000000 */
[----:B------:R-:W-:Y:S02]  /*2580*/  UISETP.GT.U32.AND UP0, UPT, UR32, 0x1, UPT ;  /* 0x000000012000788c */ /* 0x000fe4000bf04070 */
[----:B------:R-:W-:Y:S01]  /*2590*/  USEL UR12, UR27, URZ, UP2 ;  /* 0x000000ff1b0c7287 */ /* 0x000fe20009000000 */
[----:B------:R-:W-:Y:S01]  /*25a0*/  UMOV UR32, UR6 ;  /* 0x0000000600207c82 */ /* 0x000fe20008000000 */
[----:B------:R-:W-:Y:S05]  /*25b0*/  UMOV UR6, UR26 ;  /* 0x0000001a00067c82 */ /* 0x000fea0008000000 */
[----:B---3--:R-:W-:Y:S05]  /*25c0*/  BRA.U UP0, `(.L_x_36) ;  /* 0xfffffffd00107547 */ /* 0x008fea000b83ffff */
.L_x_30:
[----:B------:R-:W-:Y:S01]  /*25d0*/  SHF.L.U32 R3, R2, 0x1f, RZ ;  /* 0x0000001f02037819 */ /* 0x000fe200000006ff */
[----:B------:R-:W-:-:S03]  /*25e0*/  NOP ;  /* 0x0000000000007918 */ /* 0x000fc60000000000 */
[----:B-12---:R-:W1:Y:S02]  /*25f0*/  SYNCS.PHASECHK.TRANS64.TRYWAIT P0, [UR25+0x150], R3 ;  /* 0x00015003ff0075a7 */ /* 0x006e640008001119 */
[----:B-1----:R-:W-:Y:S05]  /*2600*/  @!P0 BRA `(.L_x_37) ;  /* 0x0000006000988947 */ /* 0x002fea0003800000 */
.L_x_143:
[----:B------:R-:W2:Y:S01]  /*2610*/  LDS.128 R4, [UR25+0x190] ;  /* 0x00019019ff047984 */ /* 0x000ea20008000c00 */
[----:B------:R-:W-:Y:S02]  /*2620*/  UIADD3 UR4, UPT, UPT, UR25, 0x158, URZ ;  /* 0x0000015819047890 */ /* 0x000fe4000fffe0ff */
[----:B------:R-:W-:Y:S01]  /*2630*/  UISETP.GE.AND UP0, UPT, UR39, 0x1, UPT ;  /* 0x000000012700788c */ /* 0x000fe2000bf06270 */
[----:B------:R-:W-:Y:S01]  /*2640*/  @!PT LDS RZ, [RZ] ;  /* 0x00000000fffff984 */ /* 0x000fe20000000800 */
[----:B------:R-:W-:Y:S01]  /*2650*/  @!PT LDS RZ, [RZ] ;  /* 0x00000000fffff984 */ /* 0x000fe20000000800 */
[----:B------:R-:W-:Y:S01]  /*2660*/  @!PT LDS RZ, [RZ] ;  /* 0x00000000fffff984 */ /* 0x000fe20000000800 */
[----:B------:R-:W-:Y:S01]  /*2670*/  @!PT LDS RZ, [RZ] ;  /* 0x00000000fffff984 */ /* 0x000fe20000000800 */
[----:B------:R3:W-:Y:S06]  /*2680*/  MEMBAR.ALL.CTA ;  /* 0x0000000000007992 */ /* 0x0007ec0000008000 */
[----:B---3--:R-:W3:Y:S01]  /*2690*/  FENCE.VIEW.ASYNC.S ;  /* 0x00000000000073c6 */ /* 0x008ee20000000000 */
[----:B------:R-:W-:-:S09]  /*26a0*/  UPRMT UR4, URZ, 0x654, UR4 ;  /* 0x00000654ff047896 */ /* 0x000fd20008000004 */
[----:B---3--:R-:W-:Y:S01]  /*26b0*/  SYNCS.ARRIVE.TRANS64.RED.A1T0 RZ, [UR4], RZ ;  /* 0x000000ffffff79a7 */ /* 0x008fe20008100404 */
[----:B--2---:R-:W-:-:S13]  /*26c0*/  LOP3.LUT P0, RZ, R6, 0x1, RZ, 0xc0, !PT ;  /* 0x0000000106ff7812 */ /* 0x004fda000780c0ff */
[----:B------:R-:W-:Y:S01]  /*26d0*/  VOTEU.ANY UP1, P0 ;  /* 0x0000000000ff7886 */ /* 0x000fe20000020100 */
[----:B------:R-:W-:-:S13]  /*26e0*/  PLOP3.LUT P0, PT, PT, PT, UP1, 0x80, 0x8 ;  /* 0x000000000008781c */ /* 0x000fda0003f0f018 */
[----:B-1----:R-:W-:Y:S02]  /*26f0*/  @P0 MOV R0, R4 ;  /* 0x0000000400000202 */ /* 0x002fe40000000f00 */
[----:B------:R-:W-:Y:S02]  /*2700*/  @P0 LOP3.LUT R4, R5, 0xffff, RZ, 0xc0, !PT ;  /* 0x0000ffff05040812 */ /* 0x000fe400078ec0ff */
[----:B------:R-:W-:Y:S02]  /*2710*/  @P0 R2UR UR6, R0 ;  /* 0x00000000000602ca */ /* 0x000fe400000e0000 */
[----:B------:R-:W-:-:S11]  /*2720*/  @P0 R2UR UR5, R4 ;  /* 0x00000000040502ca */ /* 0x000fd600000e0000 */
[----:B------:R-:W-:Y:S02]  /*2730*/  @UP1 UMOV UR42, UR6 ;  /* 0x00000006002a1c82 */ /* 0x000fe40008000000 */
[----:B------:R-:W-:Y:S01]  /*2740*/  @UP1 UMOV UR38, UR5 ;  /* 0x0000000500261c82 */ /* 0x000fe20008000000 */
[----:B------:R-:W-:Y:S05]  /*2750*/  BRA.U !UP0, `(.L_x_38) ;  /* 0x0000000108d47547 */ /* 0x000fea000b800000 */
[----:B------:R-:W1:Y:S01]  /*2760*/  LDCU.128 UR16, c[0x0][0xb10] ;  /* 0x00016200ff1077ac */ /* 0x000e620008000c00 */
[----:B------:R-:W2:Y:S01]  /*2770*/  LDCU UR21, c[0x0][0xb20] ;  /* 0x00016400ff1577ac */ /* 0x000ea20008000800 */
[----:B------:R-:W3:Y:S01]  /*2780*/  LDCU UR20, c[0x0][0xb0c] ;  /* 0x00016180ff1477ac */ /* 0x000ee20008000800 */
[----:B------:R-:W4:Y:S01]  /*2790*/  LDCU.64 UR8, c[0x0][0xb28] ;  /* 0x00016500ff0877ac */ /* 0x000f220008000a00 */
[----:B------:R-:W-:Y:S02]  /*27a0*/  UISETP.NE.AND UP3, UPT, UR39, 0x1, UPT ;  /* 0x000000012700788c */ /* 0x000fe4000bf65270 */
[----:B-1----:R-:W-:Y:S02]  /*27b0*/  UIMAD.WIDE.U32 UR4, UR46, UR19, URZ ;  /* 0x000000132e0472a5 */ /* 0x002fe4000f8e00ff */
[----:B------:R-:W-:Y:S02]  /*27c0*/  UIMAD.WIDE.U32 UR6, UR47, UR16, URZ ;  /* 0x000000102f0672a5 */ /* 0x000fe4000f8e00ff */
[----:B------:R-:W-:-:S02]  /*27d0*/  UISETP.NE.AND UP0, UPT, UR18, 0x1, UPT ;  /* 0x000000011200788c */ /* 0x000fc4000bf05270 */
[----:B------:R-:W-:Y:S01]  /*27e0*/  UIMAD.WIDE.U32 UR14, UR38, UR19, URZ ;  /* 0x00000013260e72a5 */ /* 0x000fe2000f8e00ff */
[----:B------:R-:W-:Y:S01]  /*27f0*/  UMOV UR4, UR5 ;  /* 0x0000000500047c82 */ /* 0x000fe20008000000 */
[----:B---3--:R-:W-:Y:S02]  /*2800*/  UISETP.NE.AND UP2, UPT, UR20, 0x1, UPT ;  /* 0x000000011400788c */ /* 0x008fe4000bf45270 */
[----:B--2---:R-:W-:Y:S02]  /*2810*/  USHF.R.U32.HI UR5, URZ, UR21, UR4 ;  /* 0x00000015ff057299 */ /* 0x004fe40008011604 */
[----:B------:R-:W-:Y:S01]  /*2820*/  UIMAD.WIDE.U32 UR12, UR42, UR16, URZ ;  /* 0x000000102a0c72a5 */ /* 0x000fe2000f8e00ff */
[----:B------:R-:W-:Y:S01]  /*2830*/  UMOV UR4, UR7 ;  /* 0x0000000700047c82 */ /* 0x000fe20008000000 */
[----:B------:R-:W-:Y:S02]  /*2840*/  USEL UR5, UR46, UR5, !UP0 ;  /* 0x000000052e057287 */ /* 0x000fe4000c000000 */
[----:B------:R-:W-:-:S02]  /*2850*/  USHF.R.U32.HI UR4, URZ, UR17, UR4 ;  /* 0x00000011ff047299 */ /* 0x000fc40008011604 */
[----:B----4-:R-:W-:Y:S02]  /*2860*/  UIMAD.WIDE.U32 UR10, UR5, UR8, URZ ;  /* 0x00000008050a72a5 */ /* 0x010fe4000f8e00ff */
[----:B------:R-:W-:Y:S01]  /*2870*/  USEL UR6, UR47, UR4, !UP2 ;  /* 0x000000042f067287 */ /* 0x000fe2000d000000 */
[----:B------:R-:W-:Y:S02]  /*2880*/  UMOV UR12, UR13 ;  /* 0x0000000d000c7c82 */ /* 0x000fe40008000000 */
[----:B------:R-:W-:Y:S01]  /*2890*/  UMOV UR4, UR15 ;  /* 0x0000000f00047c82 */ /* 0x000fe20008000000 */
[----:B------:R-:W-:Y:S01]  /*28a0*/  UIMAD.WIDE.U32 UR14, UR6, UR8, URZ ;  /* 0x00000008060e72a5 */ /* 0x000fe2000f8e00ff */
[----:B------:R-:W-:Y:S01]  /*28b0*/  UMOV UR10, UR11 ;  /* 0x0000000b000a7c82 */ /* 0x000fe20008000000 */
[----:B------:R-:W-:Y:S02]  /*28c0*/  USHF.R.U32.HI UR4, URZ, UR21, UR4 ;  /* 0x00000015ff047299 */ /* 0x000fe40008011604 */
[----:B------:R-:W-:-:S03]  /*28d0*/  @UP3 USHF.R.U32.HI UR5, URZ, UR9, UR10 ;  /* 0x00000009ff053299 */ /* 0x000fc6000801160a */
[----:B------:R-:W-:Y:S01]  /*28e0*/  UMOV UR14, UR15 ;  /* 0x0000000f000e7c82 */ /* 0x000fe20008000000 */
[----:B------:R-:W-:Y:S02]  /*28f0*/  USHF.R.U32.HI UR17, URZ, UR17, UR12 ;  /* 0x00000011ff117299 */ /* 0x000fe4000801160c */
[----:B------:R-:W-:Y:S02]  /*2900*/  USEL UR4, UR38, UR4, !UP0 ;  /* 0x0000000426047287 */ /* 0x000fe4000c000000 */
[----:B------:R-:W-:Y:S02]  /*2910*/  @UP3 USHF.R.U32.HI UR6, URZ, UR9, UR14 ;  /* 0x00000009ff063299 */ /* 0x000fe4000801160e */
[----:B------:R-:W-:Y:S02]  /*2920*/  UIMAD UR7, UR39, UR5, URZ ;  /* 0x00000005270772a4 */ /* 0x000fe4000f8e02ff */
[----:B------:R-:W-:Y:S02]  /*2930*/  USEL UR5, UR42, UR17, !UP2 ;  /* 0x000000112a057287 */ /* 0x000fe4000d000000 */
[----:B------:R-:W-:-:S02]  /*2940*/  UIMAD UR10, UR39, UR6, URZ ;  /* 0x00000006270a72a4 */ /* 0x000fc4000f8e02ff */
[----:B------:R-:W-:Y:S02]  /*2950*/  UISETP.GE.AND UP0, UPT, UR4, UR7, UPT ;  /* 0x000000070400728c */ /* 0x000fe4000bf06270 */
[----:B------:R-:W-:Y:S02]  /*2960*/  UIMAD.WIDE.U32 UR12, UR4, UR8, URZ ;  /* 0x00000008040c72a5 */ /* 0x000fe4000f8e00ff */
[----:B------:R-:W-:Y:S02]  /*2970*/  UISETP.GE.OR UP0, UPT, UR5, UR10, UP0 ;  /* 0x0000000a0500728c */ /* 0x000fe40008706670 */
[----:B------:R-:W-:Y:S02]  /*2980*/  UIMAD.WIDE.U32 UR10, UR5, UR8, URZ ;  /* 0x00000008050a72a5 */ /* 0x000fe4000f8e00ff */
[----:B------:R-:W-:Y:S01]  /*2990*/  UIADD3 UR12, UPT, UPT, -UR4, URZ, URZ ;  /* 0x000000ff040c7290 */ /* 0x000fe2000fffe1ff */
[----:B------:R-:W-:Y:S01]  /*29a0*/  UMOV UR8, UR13 ;  /* 0x0000000d00087c82 */ /* 0x000fe20008000000 */
[----:B------:R-:W-:-:S02]  /*29b0*/  UIADD3 UR10, UPT, UPT, -UR5, URZ, URZ ;  /* 0x000000ff050a7290 */ /* 0x000fc4000fffe1ff */
[----:B------:R-:W-:-:S03]  /*29c0*/  USHF.R.U32.HI UR8, URZ, UR9, UR8 ;  /* 0x00000009ff087299 */ /* 0x000fc60008011608 */
[----:B------:R-:W-:Y:S01]  /*29d0*/  @!UP0 UMOV UR7, UR11 ;  /* 0x0000000b00078c82 */ /* 0x000fe20008000000 */
[----:B------:R-:W-:Y:S02]  /*29e0*/  UIMAD UR12, UR18, UR12, UR38 ;  /* 0x0000000c120c72a4 */ /* 0x000fe4000f8e0226 */
[----:B------:R-:W-:Y:S02]  /*29f0*/  USEL UR8, UR4, UR8, !UP3 ;  /* 0x0000000804087287 */ /* 0x000fe4000d800000 */
[----:B------:R-:W-:Y:S02]  /*2a00*/  @!UP0 USHF.R.U32.HI UR7, URZ, UR9, UR7 ;  /* 0x00000009ff078299 */ /* 0x000fe40008011607 */
[----:B------:R-:W-:Y:S02]  /*2a10*/  UIADD3 UR9, UPT, UPT, -UR8, URZ, URZ ;  /* 0x000000ff08097290 */ /* 0x000fe4000fffe1ff */
[----:B------:R-:W-:Y:S02]  /*2a20*/  @!UP0 USEL UR7, UR5, UR7, !UP3 ;  /* 0x0000000705078287 */ /* 0x000fe4000d800000 */
[----:B------:R-:W-:-:S02]  /*2a30*/  UIMAD UR9, UR39, UR9, UR4 ;  /* 0x00000009270972a4 */ /* 0x000fc4000f8e0204 */
[----:B------:R-:W-:Y:S02]  /*2a40*/  @!UP0 UIADD3 UR8, UPT, UPT, UR8, -UR7, URZ ;  /* 0x8000000708088290 */ /* 0x000fe4000fffe0ff */
[----:B------:R-:W-:Y:S02]  /*2a50*/  @!UP0 UIMAD UR7, UR9, UR6, UR7 ;  /* 0x00000006090782a4 */ /* 0x000fe4000f8e0207 */
[----:B------:R-:W-:Y:S02]  /*2a60*/  @!UP0 UIMAD UR4, UR39, UR8, UR5 ;  /* 0x00000008270482a4 */ /* 0x000fe4000f8e0205 */
[----:B------:R-:W-:Y:S02]  /*2a70*/  UIMAD UR6, UR20, UR10, UR42 ;  /* 0x0000000a140672a4 */ /* 0x000fe4000f8e022a */
[----:B------:R-:W-:Y:S01]  /*2a80*/  UIMAD UR38, UR4, UR18, UR12 ;  /* 0x00000012042672a4 */ /* 0x000fe2000f8e020c */
[----:B------:R-:W-:Y:S02]  /*2a90*/  @!UP0 UMOV UR5, UR7 ;  /* 0x0000000700058c82 */ /* 0x000fe40008000000 */
[----:B------:R-:W-:-:S12]  /*2aa0*/  UIMAD UR42, UR5, UR20, UR6 ;  /* 0x00000014052a72a4 */ /* 0x000fd8000f8e0206 */
.L_x_38:
[----:B------:R-:W1:Y:S02]  /*2ab0*/  LDCU UR4, c[0x0][0xb30] ;  /* 0x00016600ff0477ac */ /* 0x000e640008000800 */
[----:B-1----:R-:W-:-:S09]  /*2ac0*/  UISETP.NE.AND UP0, UPT, UR4, 0x1, UPT ;  /* 0x000000010400788c */ /* 0x002fd2000bf05270 */
[----:B------:R-:W-:Y:S05]  /*2ad0*/  BRA.U UP0, `(.L_x_39) ;  /* 0x0000000100447547 */ /* 0x000fea000b800000 */
[----:B------:R-:W1:Y:S01]  /*2ae0*/  LDCU.128 UR8, c[0x0][0xb10] ;  /* 0x00016200ff0877ac */ /* 0x000e620008000c00 */
[----:B------:R-:W2:Y:S01]  /*2af0*/  LDCU UR12, c[0x0][0xb0c] ;  /* 0x00016180ff0c77ac */ /* 0x000ea20008000800 */
[----:B------:R-:W3:Y:S01]  /*2b00*/  LDCU UR13, c[0x0][0xb20] ;  /* 0x00016400ff0d77ac */ /* 0x000ee20008000800 */
[----:B-1----:R-:W-:Y:S02]  /*2b10*/  UIMAD.WIDE.U32 UR6, UR42, UR8, URZ ;  /* 0x000000082a0672a5 */ /* 0x002fe4000f8e00ff */
[----:B------:R-:W-:Y:S02]  /*2b20*/  UIMAD.WIDE.U32 UR4, UR38, UR11, URZ ;  /* 0x0000000b260472a5 */ /* 0x000fe4000f8e00ff */
[----:B--2---:R-:W-:Y:S02]  /*2b30*/  UISETP.NE.AND UP2, UPT, UR12, 0x1, UPT ;  /* 0x000000010c00788c */ /* 0x004fe4000bf45270 */
[----:B------:R-:W-:Y:S01]  /*2b40*/  UISETP.NE.AND UP0, UPT, UR10, 0x1, UPT ;  /* 0x000000010a00788c */ /* 0x000fe2000bf05270 */
[----:B------:R-:W-:-:S02]  /*2b50*/  UMOV UR6, UR7 ;  /* 0x0000000700067c82 */ /* 0x000fc40008000000 */
[----:B------:R-:W-:Y:S01]  /*2b60*/  UMOV UR4, UR5 ;  /* 0x0000000500047c82 */ /* 0x000fe20008000000 */
[----:B------:R-:W-:Y:S02]  /*2b70*/  USHF.R.U32.HI UR6, URZ, UR9, UR6 ;  /* 0x00000009ff067299 */ /* 0x000fe40008011606 */
[----:B---3--:R-:W-:Y:S02]  /*2b80*/  USHF.R.U32.HI UR4, URZ, UR13, UR4 ;  /* 0x0000000dff047299 */ /* 0x008fe40008011604 */
[----:B------:R-:W-:Y:S02]  /*2b90*/  USEL UR5, UR42, UR6, !UP2 ;  /* 0x000000062a057287 */ /* 0x000fe4000d000000 */
[----:B------:R-:W-:-:S04]  /*2ba0*/  USEL UR4, UR38, UR4, !UP0 ;  /* 0x0000000426047287 */ /* 0x000fc8000c000000 */
[----:B------:R-:W-:Y:S02]  /*2bb0*/  UIADD3 UR6, UPT, UPT, UR5, -UR4, URZ ;  /* 0x8000000405067290 */ /* 0x000fe4000fffe0ff */
[----:B------:R-:W-:Y:S02]  /*2bc0*/  UIADD3 UR4, UPT, UPT, -UR5, UR4, URZ ;  /* 0x0000000405047290 */ /* 0x000fe4000fffe1ff */
[----:B------:R-:W-:Y:S02]  /*2bd0*/  UIMAD UR38, UR6, UR10, UR38 ;  /* 0x0000000a062672a4 */ /* 0x000fe4000f8e0226 */
[----:B------:R-:W-:-:S12]  /*2be0*/  UIMAD UR42, UR4, UR12, UR42 ;  /* 0x0000000c042a72a4 */ /* 0x000fd8000f8e022a */
.L_x_39:
[----:B------:R-:W-:Y:S01]  /*2bf0*/  R2UR UR5, R50 ;  /* 0x00000000320572ca */ /* 0x000fe200000e0000 */
[----:B------:R-:W-:Y:S01]  /*2c00*/  UMOV UR27, UR34 ;  /* 0x00000022001b7c82 */ /* 0x000fe20008000000 */
[----:B------:R-:W-:Y:S02]  /*2c10*/  R2UR UR4, R49 ;  /* 0x00000000310472ca */ /* 0x000fe400000e0000 */
[----:B------:R-:W-:Y:S02]  /*2c20*/  PLOP3.LUT P1, PT, PT, PT, PT, 0x80, 0x8 ;  /* 0x000000000008781c */ /* 0x000fe40003f2f070 */
[----:B------:R-:W-:-:S07]  /*2c30*/  LOP3.LUT R2, R2, 0x1, RZ, 0x3c, !PT ;  /* 0x0000000102027812 */ /* 0x000fce00078e3cff */
[----:B------:R-:W-:Y:S02]  /*2c40*/  UIADD3 UR44, UPT, UPT, UR42, UR5, URZ ;  /* 0x000000052a2c7290 */ /* 0x000fe4000fffe0ff */
[----:B------:R-:W-:Y:S01]  /*2c50*/  UIADD3 UR20, UPT, UPT, UR38, UR4, URZ ;  /* 0x0000000426147290 */ /* 0x000fe2000fffe0ff */
[----:B------:R-:W-:Y:S11]  /*2c60*/  BRA.U UP1, `(.L_x_40) ;  /* 0xffffffed013c7547 */ /* 0x000ff6000b83ffff */
[----:B------:R-:W-:Y:S01]  /*2c70*/  UIADD3 UR25, UPT, UPT, UR25, 0x88, URZ ;  /* 0x0000008819197890 */ /* 0x000fe2000fffe0ff */
[----:B------:R-:W-:-:S03]  /*2c80*/  MOV R2, UR23 ;  /* 0x0000001700027c02 */ /* 0x000fc60008000f00 */
[----:B------:R-:W-:Y:S01]  /*2c90*/  ULEA UR4, UR26, UR25, 0x3 ;  /* 0x000000191a047291 */ /* 0x000fe2000f8e18ff */
[----:B------:R-:W-:-:S08]  /*2ca0*/  SHF.L.U32 R2, R2, 0x1f, RZ ;  /* 0x0000001f02027819 */ /* 0x000fd000000006ff */
[----:B------:R-:W1:Y:S02]  /*2cb0*/  SYNCS.PHASECHK.TRANS64.TRYWAIT P0, [UR4], R2 ;  /* 0x00000002ff0075a7 */ /* 0x000e640008001104 */
[----:B-1----:R-:W-:Y:S05]  /*2cc0*/  @!P0 BRA `(.L_x_41) ;  /* 0x0000005c00008947 */ /* 0x002fea0003800000 */
.L_x_145:
[----:B------:R-:W-:-:S04]  /*2cd0*/  UIADD3 UR4, UPT, UPT, UR26, 0x1, URZ ;  /* 0x000000011a047890 */ /* 0x000fc8000fffe0ff */
[----:B------:R-:W-:-:S04]  /*2ce0*/  UISETP.NE.AND UP0, UPT, UR4, 0x11, UPT ;  /* 0x000000110400788c */ /* 0x000fc8000bf05270 */
[----:B------:R-:W-:Y:S02]  /*2cf0*/  USEL UR5, URZ, 0x1, UP0 ;  /* 0x00000001ff057887 */ /* 0x000fe40008000000 */
[----:B------:R-:W-:Y:S02]  /*2d00*/  USEL UR4, UR4, URZ, UP0 ;  /* 0x000000ff04047287 */ /* 0x000fe40008000000 */
[----:B------:R-:W-:Y:S02]  /*2d10*/  ULOP3.LUT UR6, UR23, UR5, URZ, 0x3c, !UPT ;  /* 0x0000000517067292 */ /* 0x000fe4000f8e3cff */
[----:B------:R-:W-:-:S04]  /*2d20*/  ULEA UR5, UR4, UR25, 0x3 ;  /* 0x0000001904057291 */ /* 0x000fc8000f8e18ff */
[----:B-1----:R-:W-:-:S04]  /*2d30*/  MOV R2, UR6 ;  /* 0x0000000600027c02 */ /* 0x002fc80008000f00 */
[----:B------:R-:W-:-:S04]  /*2d40*/  SHF.L.U32 R2, R2, 0x1f, RZ ;  /* 0x0000001f02027819 */ /* 0x000fc800000006ff */
[----:B------:R-:W1:Y:S02]  /*2d50*/  SYNCS.PHASECHK.TRANS64.TRYWAIT P0, [UR5], R2 ;  /* 0x00000002ff0075a7 */ /* 0x000e640008001105 */
[----:B-1----:R-:W-:Y:S05]  /*2d60*/  @!P0 BRA `(.L_x_42) ;  /* 0x0000005800f08947 */ /* 0x002fea0003800000 */
.L_x_147:
        /* <DEDUP_REMOVED lines=10> */
.L_x_149:
        /* <DEDUP_REMOVED lines=10> */
.L_x_151:
        /* <DEDUP_REMOVED lines=10> */
.L_x_153:
        /* <DEDUP_REMOVED lines=10> */
.L_x_155:
        /* <DEDUP_REMOVED lines=10> */
.L_x_157:
        /* <DEDUP_REMOVED lines=10> */
.L_x_159:
        /* <DEDUP_REMOVED lines=10> */
.L_x_161:
        /* <DEDUP_REMOVED lines=10> */
.L_x_163:
        /* <DEDUP_REMOVED lines=10> */
.L_x_165:
        /* <DEDUP_REMOVED lines=10> */
.L_x_167:
        /* <DEDUP_REMOVED lines=10> */
.L_x_169:
        /* <DEDUP_REMOVED lines=10> */
.L_x_171:
        /* <DEDUP_REMOVED lines=10> */
.L_x_173:
        /* <DEDUP_REMOVED lines=10> */
.L_x_175:
[----:B------:R-:W-:-:S04]  /*3630*/  UIADD3 UR4, UPT, UPT, UR4, 0x1, URZ ;  /* 0x0000000104047890 */ /* 0x000fc8000fffe0ff */
[----:B------:R-:W-:-:S04]  /*3640*/  UISETP.NE.AND UP0, UPT, UR4, 0x11, UPT ;  /* 0x000000110400788c */ /* 0x000fc8000bf05270 */
[----:B------:R-:W-:Y:S02]  /*3650*/  USEL UR5, URZ, 0x1, UP0 ;  /* 0x00000001ff057887 */ /* 0x000fe40008000000 */
[----:B------:R-:W-:Y:S02]  /*3660*/  USEL UR4, UR4, URZ, UP0 ;  /* 0x000000ff04047287 */ /* 0x000fe40008000000 */
[----:B------:R-:W-:Y:S02]  /*3670*/  ULOP3.LUT UR5, UR6, UR5, URZ, 0x3c, !UPT ;  /* 0x0000000506057292 */ /* 0x000fe4000f8e3cff */
[----:B------:R-:W-:-:S04]  /*3680*/  ULEA UR4, UR4, UR25, 0x3 ;  /* 0x0000001904047291 */ /* 0x000fc8000f8e18ff */
[----:B-1----:R-:W-:Y:S02]  /*3690*/  IMAD.U32 R2, RZ, RZ, UR5 ;  /* 0x00000005ff027e24 */ /* 0x002fe4000f8e00ff */
[----:B------:R-:W-:-:S03]  /*36a0*/  MOV R0, UR4 ;  /* 0x0000000400007c02 */ /* 0x000fc60008000f00 */
[----:B------:R-:W-:-:S07]  /*36b0*/  SHF.L.U32 R2, R2, 0x1f, RZ ;  /* 0x0000001f02027819 */ /* 0x000fce00000006ff */
.L_x_57:
[----:B-1----:R1:W2:Y:S02]  /*36c0*/  SYNCS.PHASECHK.TRANS64.TRYWAIT P0, [R0+URZ], R2 ;  /* 0x00000002000075a7 */ /* 0x0022a400080011ff */
[----:B--2---:R-:W-:Y:S05]  /*36d0*/  @!P0 NANOSLEEP.SYNCS 0x989680 ;  /* 0x009896800000895d */ /* 0x004fea0003900000 */
[----:B------:R-:W2:Y:S02]  /*36e0*/  @!P0 SYNCS.PHASECHK.TRANS64 P0, [R0+URZ], R2 ;  /* 0x00000002000085a7 */ /* 0x000ea400080010ff */
[----:B--2---:R-:W-:Y:S05]  /*36f0*/  @P0 EXIT ;  /* 0x000000000000094d */ /* 0x004fea0003800000 */
[----:B------:R-:W-:Y:S05]  /*3700*/  BRA `(.L_x_57) ;  /* 0xfffffffc00ec7947 */ /* 0x000fea000383ffff */
.L_x_22:
[----:B------:R-:W2:Y:S02]  /*3710*/  S2UR UR4, SR_CgaCtaId ;  /* 0x00000000000479c3 */ /* 0x000ea40000008800 */
[----:B--2---:R-:W-:-:S04]  /*3720*/  UISETP.NE.AND UP0, UPT, UR4, URZ, UPT ;  /* 0x000000ff0400728c */ /* 0x004fc8000bf05270 */
[----:B------:R-:W-:-:S09]  /*3730*/  UISETP.NE.OR UP0, UPT, UR18, 0x1, UP0 ;  /* 0x000000011200788c */ /* 0x000fd20008705670 */
[----:B------:R-:W-:Y:S05]  /*3740*/  BRA.U UP0, `(.L_x_58) ;  /* 0x0000000100b47547 */ /* 0x000fea000b800000 */
[----:B------:R-:W2:Y:S01]  /*3750*/  S2UR UR5, SR_CgaCtaId ;  /* 0x00000000000579c3 */ /* 0x000ea20000008800 */
[----:B------:R-:W-:Y:S01]  /*3760*/  UMOV UR4, 0x400 ;  /* 0x0000040000047882 */ /* 0x000fe20000000000 */
[----:B------:R-:W-:Y:S01]  /*3770*/  HFMA2 R2, -RZ, RZ, 0, 5.9604644775390625e-08 ;  /* 0x00000001ff027431 */ /* 0x000fe200000001ff */
[----:B------:R-:W-:Y:S01]  /*3780*/  ISETP.GE.U32.AND P0, PT, R3, 0x2, PT ;  /* 0x000000020300780c */ /* 0x000fe20003f06070 */
[----:B------:R-:W-:Y:S01]  /*3790*/  IMAD.MOV.U32 R8, RZ, RZ, RZ ;  /* 0x000000ffff087224 */ /* 0x000fe200078e00ff */
[----:B--2---:R-:W-:-:S04]  /*37a0*/  ULEA UR4, UR5, UR4, 0x18 ;  /* 0x0000000405047291 */ /* 0x004fc8000f8ec0ff */
[----:B------:R-:W-:Y:S02]  /*37b0*/  UIADD3 UR5, UPT, UPT, UR4, 0x158, URZ ;  /* 0x0000015804057890 */ /* 0x000fe4000fffe0ff */
[----:B------:R-:W-:Y:S02]  /*37c0*/  UIADD3 UR8, UPT, UPT, UR4, 0x150, URZ ;  /* 0x0000015004087890 */ /* 0x000fe4000fffe0ff */
[----:B------:R-:W-:-:S12]  /*37d0*/  UPRMT UR5, URZ, 0x654, UR5 ;  /* 0x00000654ff057896 */ /* 0x000fd80008000005 */
.L_x_61:
[----:B------:R-:W-:Y:S01]  /*37e0*/  SHF.L.U32 R6, R2, 0x1f, RZ ;  /* 0x0000001f02067819 */ /* 0x000fe200000006ff */
[----:B------:R-:W-:Y:S02]  /*37f0*/  IMAD.U32 R4, RZ, RZ, UR8 ;  /* 0x00000008ff047e24 */ /* 0x000fe4000f8e00ff */
[----:B------:R-:W-:Y:S01]  /*3800*/  @!P0 IMAD.MOV.U32 R5, RZ, RZ, 0x10 ;  /* 0x00000010ff058424 */ /* 0x000fe200078e00ff */
[----:B------:R-:W2:Y:S02]  /*3810*/  SYNCS.PHASECHK.TRANS64.TRYWAIT P1, [UR4+0x158], R6 ;  /* 0x00015806ff0075a7 */ /* 0x000ea40008021104 */
[----:B------:R-:W-:-:S04]  /*3820*/  PRMT R4, R3, 0x654, R4 ;  /* 0x0000065403047816 */ /* 0x000fc80000000004 */
[----:B------:R-:W-:Y:S01]  /*3830*/  SEL R0, R4, R0, !P0 ;  /* 0x0000000004007207 */ /* 0x000fe20004000000 */
[----:B--2---:R-:W-:Y:S06]  /*3840*/  @!P1 BRA `(.L_x_59) ;  /* 0x0000005400a09947 */ /* 0x004fec0003800000 */
.L_x_177:
[----:B------:R-:W-:Y:S01]  /*3850*/  UIADD3 UR6, UPT, UPT, UR4, 0x190, URZ ;  /* 0x0000019004067890 */ /* 0x000fe2000fffe0ff */
[----:B------:R3:W-:Y:S01]  /*3860*/  @!P0 SYNCS.ARRIVE.TRANS64.RED RZ, [R0+URZ], R5 ;  /* 0x0000000500ff89a7 */ /* 0x0007e200080004ff */
[----:B------:R-:W-:Y:S01]  /*3870*/  UIADD3 UR7, UPT, UPT, UR4, 0x150, URZ ;  /* 0x0000015004077890 */ /* 0x000fe2000fffe0ff */
[----:B------:R-:W-:-:S08]  /*3880*/  LOP3.LUT R2, R2, 0x1, RZ, 0x3c, !PT ;  /* 0x0000000102027812 */ /* 0x000fd000078e3cff */
[----:B------:R-:W-:Y:S06]  /*3890*/  UGETNEXTWORKID.BROADCAST [UR6], [UR7] ;  /* 0x00000000060073ca */ /* 0x000fec0008000100 */
[----:B---3--:R-:W-:-:S04]  /*38a0*/  SHF.L.U32 R5, R8, 0x1f, RZ ;  /* 0x0000001f08057819 */ /* 0x008fc800000006ff */
[----:B------:R-:W3:Y:S02]  /*38b0*/  SYNCS.PHASECHK.TRANS64.TRYWAIT P1, [UR4+0x150], R5 ;  /* 0x00015005ff0075a7 */ /* 0x000ee40008021104 */
[----:B---3--:R-:W-:Y:S05]  /*38c0*/  @!P1 BRA `(.L_x_60) ;  /* 0x0000005400989947 */ /* 0x008fea0003800000 */
.L_x_179:
[----:B--2---:R-:W2:Y:S01]  /*38d0*/  LDS.128 R4, [UR4+0x190] ;  /* 0x00019004ff047984 */ /* 0x004ea20008000c00 */
[----:B------:R-:W-:Y:S01]  /*38e0*/  LOP3.LUT R8, R8, 0x1, RZ, 0x3c, !PT ;  /* 0x0000000108087812 */ /* 0x000fe200078e3cff */
[----:B------:R-:W-:Y:S01]  /*38f0*/  @!PT LDS RZ, [RZ] ;  /* 0x00000000fffff984 */ /* 0x000fe20000000800 */
[----:B------:R-:W-:Y:S01]  /*3900*/  @!PT LDS RZ, [RZ] ;  /* 0x00000000fffff984 */ /* 0x000fe20000000800 */
[----:B------:R-:W-:Y:S01]  /*3910*/  @!PT LDS RZ, [RZ] ;  /* 0x00000000fffff984 */ /* 0x000fe20000000800 */
[----:B------:R-:W-:Y:S01]  /*3920*/  @!PT LDS RZ, [RZ] ;  /* 0x00000000fffff984 */ /* 0x000fe20000000800 */
[----:B------:R3:W-:Y:S06]  /*3930*/  MEMBAR.ALL.CTA ;  /* 0x0000000000007992 */ /* 0x0007ec0000008000 */
[----:B---3--:R-:W3:Y:S02]  /*3940*/  FENCE.VIEW.ASYNC.S ;  /* 0x00000000000073c6 */ /* 0x008ee40000000000 */
[----:B---3--:R-:W-:Y:S01]  /*3950*/  SYNCS.ARRIVE.TRANS64.RED.A1T0 RZ, [UR5], RZ ;  /* 0x000000ffffff79a7 */ /* 0x008fe20008100405 */
[----:B--2---:R-:W-:-:S13]  /*3960*/  LOP3.LUT P1, RZ, R6, 0x1, RZ, 0xc0, !PT ;  /* 0x0000000106ff7812 */ /* 0x004fda000782c0ff */
[----:B------:R-:W-:Y:S05]  /*3970*/  @P1 BRA `(.L_x_61) ;  /* 0xfffffffc00981947 */ /* 0x000fea000383ffff */
[----:B------:R-:W-:-:S04]  /*3980*/  SHF.L.U32 R0, R2, 0x1f, RZ ;  /* 0x0000001f02007819 */ /* 0x000fc800000006ff */
[----:B------:R-:W2:Y:S02]  /*3990*/  SYNCS.PHASECHK.TRANS64 P0, [UR4+0x158], R0 ;  /* 0x00015800ff0075a7 */ /* 0x000ea40008001004 */
[----:B-12---:R-:W-:Y:S05]  /*39a0*/  @P0 EXIT ;  /* 0x000000000000094d */ /* 0x006fea0003800000 */
[----:B------:R-:W-:-:S07]  /*39b0*/  MOV R0, UR4 ;  /* 0x0000000400007c02 */ /* 0x000fce0008000f00 */
.L_x_62:
[----:B-1----:R-:W-:-:S04]  /*39c0*/  SHF.L.U32 R3, R2, 0x1f, RZ ;  /* 0x0000001f02037819 */ /* 0x002fc800000006ff */
[----:B------:R1:W2:Y:S03]  /*39d0*/  SYNCS.PHASECHK.TRANS64.TRYWAIT P0, [R0+URZ+0x158], R3 ;  /* 0x00015803000075a7 */ /* 0x0002a600080011ff */
[----:B--2---:R-:W-:Y:S05]  /*39e0*/  @!P0 NANOSLEEP.SYNCS 0x989680 ;  /* 0x009896800000895d */ /* 0x004fea0003900000 */
[----:B------:R-:W2:Y:S02]  /*39f0*/  @!P0 SYNCS.PHASECHK.TRANS64 P0, [R0+URZ+0x158], R3 ;  /* 0x00015803000085a7 */ /* 0x000ea400080010ff */
[----:B--2---:R-:W-:Y:S05]  /*3a00*/  @P0 EXIT ;  /* 0x000000000000094d */ /* 0x004fea0003800000 */
[----:B------:R-:W-:Y:S05]  /*3a10*/  BRA `(.L_x_62) ;  /* 0xfffffffc00e87947 */ /* 0x000fea000383ffff */
.L_x_58:
[----:B------:R-:W-:Y:S05]  /*3a20*/  BRA.U UP4, `(.L_x_63) ;  /* 0x0000001104a07547 */ /* 0x000fea000b800000 */
[----:B------:R-:W2:Y:S01]  /*3a30*/  S2UR UR4, SR_CgaCtaId ;  /* 0x00000000000479c3 */ /* 0x000ea20000008800 */
[----:B------:R-:W-:Y:S01]  /*3a40*/  UMOV UR5, 0x40 ;  /* 0x0000004000057882 */ /* 0x000fe20000000000 */
[----:B------:R-:W-:Y:S01]  /*3a50*/  NOP ;  /* 0x0000000000007918 */ /* 0x000fe20000000000 */
[----:B------:R-:W-:Y:S01]  /*3a60*/  UMOV UR6, 0x400 ;  /* 0x0000040000067882 */ /* 0x000fe20000000000 */
[----:B--2---:R-:W-:Y:S02]  /*3a70*/  ULEA UR5, UR4, UR5, 0x18 ;  /* 0x0000000504057291 */ /* 0x004fe4000f8ec0ff */
[----:B------:R-:W-:-:S07]  /*3a80*/  ULEA UR6, UR4, UR6, 0x18 ;  /* 0x0000000604067291 */ /* 0x000fce000f8ec0ff */
[----:B------:R-:W2:Y:S02]  /*3a90*/  LDS.U8 R3, [UR5+0x1c] ;  /* 0x00001c05ff037984 */ /* 0x000ea40008000000 */
[----:B--2---:R-:W-:-:S13]  /*3aa0*/  ISETP.NE.AND P0, PT, R3, RZ, PT ;  /* 0x000000ff0300720c */ /* 0x004fda0003f05270 */
[----:B------:R-:W-:Y:S05]  /*3ab0*/  @P0 BRA `(.L_x_64) ;  /* 0x0000000400080947 */ /* 0x000fea0003800000 */
[----:B------:R-:W-:Y:S02]  /*3ac0*/  UISETP.NE.U32.AND UP1, UPT, UR38, 0x1, UPT ;  /* 0x000000012600788c */ /* 0x000fe4000bf25070 */
[----:B------:R-:W-:-:S07]  /*3ad0*/  UIADD3 UR7, UPT, UPT, UR5, 0x8, URZ ;  /* 0x0000000805077890 */ /* 0x000fce000fffe0ff */
[----:B------:R-:W-:Y:S05]  /*3ae0*/  BRA.U !UP1, `(.L_x_65) ;  /* 0x00000001099c7547 */ /* 0x000fea000b800000 */
[----:B------:R-:W-:Y:S01]  /*3af0*/  ELECT P0, URZ, PT ;  /* 0x0000000000ff782f */ /* 0x000fe20003800000 */
[----:B------:R-:W-:-:S12]  /*3b00*/  BSSY B0, `(.L_x_65) ;  /* 0x0000025000007945 */ /* 0x000fd80003800000 */
[----:B------:R-:W-:Y:S05]  /*3b10*/  @!P0 BRA `(.L_x_66) ;  /* 0x00000000008c8947 */ /* 0x000fea0003800000 */
[----:B------:R-:W-:-:S05]  /*3b20*/  UMOV UR4, 0x10 ;  /* 0x0000001000047882 */ /* 0x000fca0000000000 */
[----:B------:R-:W-:Y:S04]  /*3b30*/  DEPBAR.LE SB2, 0x36 ;  /* 0x0000ad800000791a */ /* 0x000fe80000000000 */
[----:B------:R-:W2:Y:S02]  /*3b40*/  UTCATOMSWS.2CTA.FIND_AND_SET.ALIGN UP0, UR4, UR4 ;  /* 0x00000004000475e3 */ /* 0x000ea40008200800 */
[----:B--2---:R-:W-:Y:S01]  /*3b50*/  MOV R10, UR4 ;  /* 0x00000004000a7c02 */ /* 0x004fe20008000f00 */
[----:B------:R-:W-:Y:S06]  /*3b60*/  BRA.U UP0, `(.L_x_67) ;  /* 0x0000000100187547 */ /* 0x000fec000b800000 */
.L_x_68:
[----:B------:R-:W-:Y:S05]  /*3b70*/  NANOSLEEP 0x64 ;  /* 0x000000640000795d */ /* 0x000fea0003800000 */
[----:B------:R-:W-:-:S05]  /*3b80*/  UMOV UR4, 0x10 ;  /* 0x0000001000047882 */ /* 0x000fca0000000000 */
[----:B------:R-:W-:Y:S04]  /*3b90*/  DEPBAR.LE SB2, 0x36 ;  /* 0x0000ad800000791a */ /* 0x000fe80000000000 */
[----:B------:R-:W2:Y:S02]  /*3ba0*/  UTCATOMSWS.2CTA.FIND_AND_SET.ALIGN UP0, UR4, UR4 ;  /* 0x00000004000475e3 */ /* 0x000ea40008200800 */
[----:B--2---:R-:W-:Y:S01]  /*3bb0*/  MOV R10, UR4 ;  /* 0x00000004000a7c02 */ /* 0x004fe20008000f00 */
[----:B------:R-:W-:Y:S05]  /*3bc0*/  BRA.U !UP0, `(.L_x_68) ;  /* 0xfffffffd08e87547 */ /* 0x000fea000b83ffff */
.L_x_67:
[----:B------:R-:W2:Y:S01]  /*3bd0*/  LDS R6, [UR5+0x10] ;  /* 0x00001005ff067984 */ /* 0x000ea20008000800 */
[----:B------:R-:W-:Y:S01]  /*3be0*/  IMAD.U32 R3, RZ, RZ, UR6 ;  /* 0x00000006ff037e24 */ /* 0x000fe2000f8e00ff */
[----:B------:R-:W-:-:S03]  /*3bf0*/  MOV R4, UR37 ;  /* 0x0000002500047c02 */ /* 0x000fc60008000f00 */
[----:B------:R-:W-:Y:S01]  /*3c00*/  VIADD R3, R3, 0x1a0 ;  /* 0x000001a003037836 */ /* 0x000fe20000000000 */
[----:B--2---:R-:W-:-:S04]  /*3c10*/  SHF.L.U32 R6, R6, 0x1f, RZ ;  /* 0x0000001f06067819 */ /* 0x004fc800000006ff */
[----:B------:R-:W2:Y:S02]  /*3c20*/  SYNCS.PHASECHK.TRANS64.TRYWAIT P0, [UR5+0x8], R6 ;  /* 0x00000806ff0075a7 */ /* 0x000ea40008001105 */
[----:B--2---:R-:W-:Y:S05]  /*3c30*/  @P0 BRA `(.L_x_69) ;  /* 0x0000000000080947 */ /* 0x004fea0003800000 */
[----:B------:R-:W2:Y:S02]  /*3c40*/  SYNCS.PHASECHK.TRANS64.TRYWAIT P0, [UR5+0x8], R6 ;  /* 0x00000806ff0075a7 */ /* 0x000ea40008001105 */
[----:B--2---:R-:W-:Y:S05]  /*3c50*/  @!P0 BRA `(.L_x_70) ;  /* 0x0000005000cc8947 */ /* 0x004fea0003800000 */
.L_x_69:
[----:B------:R-:W-:Y:S01]  /*3c60*/  PRMT R4, R4, 0x654, R3 ;  /* 0x0000065404047816 */ /* 0x000fe20000000003 */
[----:B------:R-:W-:Y:S01]  /*3c70*/  HFMA2 R3, -RZ, RZ, 0, 5.9604644775390625e-08 ;  /* 0x00000001ff037431 */ /* 0x000fe200000001ff */
[----:B------:R-:W-:Y:S01]  /*3c80*/  UPRMT UR4, UR37, 0x654, UR7 ;  /* 0x0000065425047896 */ /* 0x000fe20008000007 */
[----:B------:R-:W-:Y:S02]  /*3c90*/  IMAD.MOV.U32 R8, RZ, RZ, 0xffff ;  /* 0x0000ffffff087424 */ /* 0x000fe400078e00ff */
[----:B--2---:R-:W-:Y:S02]  /*3ca0*/  IMAD.MOV.U32 R6, RZ, RZ, 0x4 ;  /* 0x00000004ff067424 */ /* 0x004fe400078e00ff */
[----:B------:R-:W-:Y:S01]  /*3cb0*/  IMAD.SHL.U32 R9, R10, 0x20, RZ ;  /* 0x000000200a097824 */ /* 0x000fe200078e00ff */
[----:B------:R-:W-:Y:S02]  /*3cc0*/  MOV R5, UR4 ;  /* 0x0000000400057c02 */ /* 0x000fe40008000f00 */
[-C--:B------:R-:W-:Y:S01]  /*3cd0*/  SHF.L.U32 R8, R8, R10.reuse, RZ ;  /* 0x0000000a08087219 */ /* 0x080fe200000006ff */
[----:B------:R2:W-:Y:S01]  /*3ce0*/  SYNCS.ARRIVE.TRANS64.RED RZ, [UR4], R6 ;  /* 0x00000006ffff79a7 */ /* 0x0005e20008000404 */
[----:B------:R-:W-:Y:S01]  /*3cf0*/  SHF.L.U32 R7, R3, R10, RZ ;  /* 0x0000000a03077219 */ /* 0x000fe200000006ff */
[----:B------:R2:W-:Y:S04]  /*3d00*/  STS [UR6+0x1a0], R9 ;  /* 0x0001a009ff007988 */ /* 0x0005e80008000806 */
[----:B------:R2:W-:Y:S04]  /*3d10*/  STAS [R4.64], R10 ;  /* 0x0000000a04007dbd */ /* 0x0005e8000c0008ff */
[----:B------:R2:W-:Y:S04]  /*3d20*/  ATOMS.OR RZ, [UR5+0x14], R8 ;  /* 0x00001408ffff798c */ /* 0x0005e8000b000005 */
[----:B------:R2:W-:Y:S04]  /*3d30*/  ATOMS.OR RZ, [UR5+0x18], R7 ;  /* 0x00001807ffff798c */ /* 0x0005e8000b000005 */
[----:B------:R2:W-:Y:S02]  /*3d40*/  ATOMS.XOR RZ, [UR5+0x10], R3 ;  /* 0x00001003ffff798c */ /* 0x0005e4000b800005 */
.L_x_66:
[----:B-1----:R-:W-:Y:S05]  /*3d50*/  BSYNC B0 ;  /* 0x0000000000007941 */ /* 0x002fea0003800000 */
.L_x_65:
[----:B------:R-:W-:Y:S05]  /*3d60*/  BRA.U UP1, `(.L_x_71) ;  /* 0x00000001016c7547 */ /* 0x000fea000b800000 */
[----:B------:R-:W-:-:S03]  /*3d70*/  UMOV UR4, 0xffffffff ;  /* 0xffffffff00047882 */ /* 0x000fc60000000000 */
[----:B------:R-:W-:Y:S05]  /*3d80*/  BRA.DIV UR4, `(.L_x_72) ;  /* 0x0000005204987947 */ /* 0x000fea000b800000 */
[----:B------:R-:W-:-:S13]  /*3d90*/  ELECT P6, URZ, PT ;  /* 0x0000000000ff782f */ /* 0x000fda00038c0000 */
.L_x_182:
[----:B------:R-:W-:Y:S05]  /*3da0*/  @!P6 BRA `(.L_x_71) ;  /* 0x00000000005ce947 */ /* 0x000fea0003800000 */
[----:B--2---:R-:W2:Y:S02]  /*3db0*/  LDS R4, [UR5+0x10] ;  /* 0x00001005ff047984 */ /* 0x004ea40008000800 */
[----:B--2---:R-:W-:-:S04]  /*3dc0*/  SHF.L.U32 R4, R4, 0x1f, RZ ;  /* 0x0000001f04047819 */ /* 0x004fc800000006ff */
[----:B------:R-:W2:Y:S02]  /*3dd0*/  SYNCS.PHASECHK.TRANS64.TRYWAIT P0, [UR5+0x8], R4 ;  /* 0x00000804ff0075a7 */ /* 0x000ea40008001105 */
[----:B--2---:R-:W-:Y:S05]  /*3de0*/  @P0 BRA `(.L_x_73) ;  /* 0x0000000000080947 */ /* 0x004fea0003800000 */
[----:B------:R-:W2:Y:S02]  /*3df0*/  SYNCS.PHASECHK.TRANS64.TRYWAIT P0, [UR5+0x8], R4 ;  /* 0x00000804ff0075a7 */ /* 0x000ea40008001105 */
[----:B--2---:R-:W-:Y:S05]  /*3e00*/  @!P0 BRA `(.L_x_74) ;  /* 0x0000005000988947 */ /* 0x004fea0003800000 */
.L_x_73:
[----:B------:R-:W3:Y:S01]  /*3e10*/  LDS R6, [UR6+0x1a0] ;  /* 0x0001a006ff067984 */ /* 0x000ee20008000800 */
[----:B--2---:R-:W-:Y:S02]  /*3e20*/  HFMA2 R3, -RZ, RZ, 0, 5.9604644775390625e-08 ;  /* 0x00000001ff037431 */ /* 0x004fe400000001ff */
[----:B------:R-:W-:Y:S01]  /*3e30*/  IMAD.MOV.U32 R4, RZ, RZ, 0xffff ;  /* 0x0000ffffff047424 */ /* 0x000fe200078e00ff */
[----:B------:R-:W-:Y:S01]  /*3e40*/  UPRMT UR4, UR37, 0x654, UR7 ;  /* 0x0000065425047896 */ /* 0x000fe20008000007 */
[----:B---3--:R-:W-:-:S03]  /*3e50*/  IMAD.SHL.U32 R5, R6, 0x20, RZ ;  /* 0x0000002006057824 */ /* 0x008fc600078e00ff */
[-C--:B------:R-:W-:Y:S02]  /*3e60*/  SHF.L.U32 R4, R4, R6.reuse, RZ ;  /* 0x0000000604047219 */ /* 0x080fe400000006ff */
[----:B------:R-:W-:Y:S01]  /*3e70*/  SHF.L.U32 R6, R3, R6, RZ ;  /* 0x0000000603067219 */ /* 0x000fe200000006ff */
[----:B------:R3:W-:Y:S04]  /*3e80*/  STS [UR6+0x1a0], R5 ;  /* 0x0001a005ff007988 */ /* 0x0007e80008000806 */
[----:B------:R3:W-:Y:S04]  /*3e90*/  ATOMS.OR RZ, [UR5+0x14], R4 ;  /* 0x00001404ffff798c */ /* 0x0007e8000b000005 */
[----:B------:R3:W-:Y:S01]  /*3ea0*/  ATOMS.OR RZ, [UR5+0x18], R6 ;  /* 0x00001806ffff798c */ /* 0x0007e2000b000005 */
[----:B------:R-:W-:Y:S03]  /*3eb0*/  SYNCS.ARRIVE.TRANS64.RED.A1T0 RZ, [UR4], RZ ;  /* 0x000000ffffff79a7 */ /* 0x000fe60008100404 */
[----:B------:R3:W-:Y:S01]  /*3ec0*/  ATOMS.XOR RZ, [UR5+0x10], R3 ;  /* 0x00001003ffff798c */ /* 0x0007e2000b800005 */
[----:B------:R-:W-:Y:S05]  /*3ed0*/  BRA `(.L_x_71) ;  /* 0x0000000000107947 */ /* 0x000fea0003800000 */
.L_x_64:
[----:B------:R-:W-:Y:S02]  /*3ee0*/  MOV R3, 0xffffffff ;  /* 0xffffffff00037802 */ /* 0x000fe40000000f00 */
[----:B------:R-:W-:-:S03]  /*3ef0*/  MOV R4, 0x3f20 ;  /* 0x00003f2000047802 */ /* 0x000fc60000000f00 */
[----:B------:R2:W-:Y:S04]  /*3f00*/  STS [UR6+0x1a0], R3 ;  /* 0x0001a003ff007988 */ /* 0x0005e80008000806 */
[----:B-12--5:R-:W-:Y:S05]  /*3f10*/  CALL.REL.NOINC `($__internal_1_$__cuda_sm10x_tcgen05_guardrail_trap_phase_invalid_during_alloc) ;  /* 0x0000005400d47944 */ /* 0x026fea0003c00000 */
.L_x_71:
[----:B------:R-:W-:Y:S05]  /*3f20*/  WARPSYNC.ALL ;  /* 0x0000000000007948 */ /* 0x000fea0003800000 */
[----:B------:R-:W4:Y:S01]  /*3f30*/  S2UR UR20, SR_CgaCtaId ;  /* 0x00000000001479c3 */ /* 0x000f220000008800 */
[----:B------:R-:W-:Y:S01]  /*3f40*/  UMOV UR4, 0x400 ;  /* 0x0000040000047882 */ /* 0x000fe20000000000 */
[----:B------:R-:W-:-:S06]  /*3f50*/  NOP ;  /* 0x0000000000007918 */ /* 0x000fcc0000000000 */
[----:B------:R-:W-:Y:S06]  /*3f60*/  BAR.ARV 0x6, 0xa0 ;  /* 0x0182800000007b1d */ /* 0x000fec0000002000 */
[----:B------:R-:W1:Y:S01]  /*3f70*/  LDCU.64 UR6, c[0x0][0x388] ;  /* 0x00007100ff0677ac */ /* 0x000e620008000a00 */
[----:B------:R-:W-:Y:S01]  /*3f80*/  LOP3.LUT R2, R2, 0xffff, RZ, 0xc0, !PT ;  /* 0x0000ffff02027812 */ /* 0x000fe200078ec0ff */
[----:B--2---:R-:W-:Y:S01]  /*3f90*/  IMAD.MOV.U32 R8, RZ, RZ, 0x1 ;  /* 0x00000001ff087424 */ /* 0x004fe200078e00ff */
[----:B------:R-:W-:Y:S01]  /*3fa0*/  LOP3.LUT R0, R0, 0xffff, RZ, 0xc0, !PT ;  /* 0x0000ffff00007812 */ /* 0x000fe200078ec0ff */
[----:B------:R-:W-:Y:S01]  /*3fb0*/  UMOV UR24, URZ ;  /* 0x000000ff00187c82 */ /* 0x000fe20008000000 */
[----:B------:R-:W-:Y:S01]  /*3fc0*/  R2UR UR21, R2 ;  /* 0x00000000021572ca */ /* 0x000fe200000e0000 */
[----:B------:R-:W-:Y:S01]  /*3fd0*/  IMAD.MOV.U32 R2, RZ, RZ, RZ ;  /* 0x000000ffff027224 */ /* 0x000fe200078e00ff */
[----:B------:R-:W-:Y:S01]  /*3fe0*/  R2UR UR35, R0 ;  /* 0x00000000002372ca */ /* 0x000fe200000e0000 */
[----:B------:R-:W-:Y:S01]  /*3ff0*/  IMAD.MOV.U32 R0, RZ, RZ, RZ ;  /* 0x000000ffff007224 */ /* 0x000fe200078e00ff */
[----:B------:R-:W-:Y:S01]  /*4000*/  UMOV UR19, URZ ;  /* 0x000000ff00137c82 */ /* 0x000fe20008000000 */
[----:B----4-:R-:W-:-:S02]  /*4010*/  ULEA UR20, UR20, UR4, 0x18 ;  /* 0x0000000414147291 */ /* 0x010fc4000f8ec0ff */
[----:B------:R-:W-:Y:S02]  /*4020*/  UISETP.NE.AND UP3, UPT, UR38, URZ, UPT ;  /* 0x000000ff2600728c */ /* 0x000fe4000bf65270 */
[----:B------:R-:W-:Y:S01]  /*4030*/  UIADD3 UR34, UPT, UPT, UR20, 0x158, URZ ;  /* 0x0000015814227890 */ /* 0x000fe2000fffe0ff */
[----:B------:R-:W-:Y:S01]  /*4040*/  UMOV UR32, 0x0 ;  /* 0x0000000000207882 */ /* 0x000fe20000000000 */
[----:B------:R-:W-:Y:S01]  /*4050*/  UMOV UR33, 0x8110490 ;  /* 0x0811049000217882 */ /* 0x000fe20000000000 */
[----:B-1----:R-:W-:Y:S02]  /*4060*/  UIADD3 UR4, UPT, UPT, UR6, 0x3f, URZ ;  /* 0x0000003f06047890 */ /* 0x002fe4000fffe0ff */
[----:B---3--:R-:W1:Y:S01]  /*4070*/  LDS R3, [UR20+0x1a0] ;  /* 0x0001a014ff037984 */ /* 0x008e620008000800 */
[----:B------:R-:W2:Y:S01]  /*4080*/  LDCU UR6, c[0x0][0x390] ;  /* 0x00007200ff0677ac */ /* 0x000ea20008000800 */
[----:B------:R-:W-:Y:S02]  /*4090*/  USHF.R.S32.HI UR5, URZ, 0x1f, UR4 ;  /* 0x0000001fff057899 */ /* 0x000fe40008011404 */
[----:B------:R-:W-:-:S02]  /*40a0*/  UPRMT UR34, URZ, 0x654, UR34 ;  /* 0x00000654ff227896 */ /* 0x000fc40008000022 */
[----:B------:R-:W-:Y:S02]  /*40b0*/  ULEA.HI UR4, UR5, UR4, URZ, 0x6 ;  /* 0x0000000405047291 */ /* 0x000fe4000f8f30ff */
[----:B------:R-:W-:Y:S02]  /*40c0*/  UIADD3 UR5, UPT, UPT, UR20, 0x3300, URZ ;  /* 0x0000330014057890 */ /* 0x000fe4000fffe0ff */
[----:B------:R-:W-:Y:S02]  /*40d0*/  USHF.R.S32.HI UR4, URZ, 0x6, UR4 ;  /* 0x00000006ff047899 */ /* 0x000fe40008011404 */
[----:B------:R-:W-:Y:S02]  /*40e0*/  USHF.R.U32.HI UR5, URZ, 0x4, UR5 ;  /* 0x00000004ff057899 */ /* 0x000fe40008011605 */
[----:B------:R-:W-:Y:S02]  /*40f0*/  UIMAD UR7, UR4, UR7, URZ ;  /* 0x00000007040772a4 */ /* 0x000fe4000f8e02ff */
[----:B------:R-:W-:-:S02]  /*4100*/  UIADD3 UR4, UPT, UPT, UR20, 0x25300, URZ ;  /* 0x0002530014047890 */ /* 0x000fc4000fffe0ff */
[----:B------:R-:W-:Y:S02]  /*4110*/  ULOP3.LUT UR5, UR5, 0x3fff, URZ, 0xc0, !UPT ;  /* 0x00003fff05057892 */ /* 0x000fe4000f8ec0ff */
[----:B------:R-:W-:Y:S02]  /*4120*/  USHF.R.U32.HI UR23, URZ, 0x4, UR4 ;  /* 0x00000004ff177899 */ /* 0x000fe40008011604 */
[----:B--2---:R-:W-:Y:S02]  /*4130*/  UIMAD UR4, UR7, UR6, URZ ;  /* 0x00000006070472a4 */ /* 0x004fe4000f8e02ff */
[----:B------:R-:W-:Y:S02]  /*4140*/  ULOP3.LUT UR23, UR23, 0x3fff, URZ, 0xc0, !UPT ;  /* 0x00003fff17177892 */ /* 0x000fe4000f8ec0ff */
[----:B------:R-:W-:Y:S02]  /*4150*/  ULOP3.LUT UR22, UR5, 0x10000, URZ, 0xfc, !UPT ;  /* 0x0001000005167892 */ /* 0x000fe4000f8efcff */
[----:B------:R-:W-:-:S02]  /*4160*/  UIADD3 UR36, UPT, UPT, UR4, -0x1, URZ ;  /* 0xffffffff04247890 */ /* 0x000fc4000fffe0ff */
[----:B------:R-:W-:Y:S01]  /*4170*/  UISETP.GE.AND UP4, UPT, UR4, 0x1, UPT ;  /* 0x000000010400788c */ /* 0x000fe2000bf86270 */
[----:B------:R-:W-:Y:S01]  /*4180*/  UMOV UR30, 0x0 ;  /* 0x00000000001e7882 */ /* 0x000fe20000000000 */
[----:B------:R-:W-:Y:S01]  /*4190*/  UMOV UR31, 0x8110490 ;  /* 0x08110490001f7882 */ /* 0x000fe20000000000 */
[----:B------:R-:W-:Y:S01]  /*41a0*/  UMOV UR28, 0x0 ;  /* 0x00000000001c7882 */ /* 0x000fe20000000000 */
[----:B------:R-:W-:Y:S01]  /*41b0*/  UMOV UR29, 0x8110490 ;  /* 0x08110490001d7882 */ /* 0x000fe20000000000 */
[----:B------:R-:W-:Y:S01]  /*41c0*/  UMOV UR26, 0x0 ;  /* 0x00000000001a7882 */ /* 0x000fe20000000000 */
[C---:B-1----:R-:W-:Y:S01]  /*41d0*/  VIADD R5, R3.reuse, 0x20 ;  /* 0x0000002003057836 */ /* 0x042fe20000000000 */
[----:B------:R-:W-:Y:S01]  /*41e0*/  LOP3.LUT R4, R3, 0xffff, RZ, 0xc0, !PT ;  /* 0x0000ffff03047812 */ /* 0x000fe200078ec0ff */
[----:B------:R-:W-:-:S03]  /*41f0*/  UMOV UR27, 0x8110490 ;  /* 0x08110490001b7882 */ /* 0x000fc60000000000 */
[----:B------:R-:W-:-:S05]  /*4200*/  LOP3.LUT R5, R5, 0xffff, RZ, 0xc0, !PT ;  /* 0x0000ffff05057812 */ /* 0x000fca00078ec0ff */
[----:B------:R1:W-:Y:S02]  /*4210*/  STL.64 [R1], R4 ;  /* 0x0000000401007387 */ /* 0x0003e40000100a00 */
.L_x_83:
[----:B-1----:R-:W-:-:S04]  /*4220*/  SHF.L.U32 R5, R2, 0x1f, RZ ;  /* 0x0000001f02057819 */ /* 0x002fc800000006ff */
[----:B------:R-:W1:Y:S02]  /*4230*/  SYNCS.PHASECHK.TRANS64.TRYWAIT P0, [UR20+0x150], R5 ;  /* 0x00015005ff0075a7 */ /* 0x000e640008001114 */
[----:B-1-34-:R-:W-:Y:S05]  /*4240*/  @!P0 BRA `(.L_x_75) ;  /* 0x0000004c00a08947 */ /* 0x01afea0003800000 */
.L_x_184:
[----:B-1----:R-:W1:Y:S01]  /*4250*/  LDS.128 R4, [UR20+0x190] ;  /* 0x00019014ff047984 */ /* 0x002e620008000c00 */
[----:B------:R-:W-:Y:S01]  /*4260*/  ULEA UR25, UR24, UR20, 0x3 ;  /* 0x0000001418197291 */ /* 0x000fe2000f8e18ff */
[----:B------:R-:W-:Y:S01]  /*4270*/  @!PT LDS RZ, [RZ] ;  /* 0x00000000fffff984 */ /* 0x000fe20000000800 */
[----:B------:R-:W-:Y:S01]  /*4280*/  @!PT LDS RZ, [RZ] ;  /* 0x00000000fffff984 */ /* 0x000fe20000000800 */
[----:B------:R-:W-:Y:S01]  /*4290*/  @!PT LDS RZ, [RZ] ;  /* 0x00000000fffff984 */ /* 0x000fe20000000800 */
[----:B------:R-:W-:Y:S01]  /*42a0*/  @!PT LDS RZ, [RZ] ;  /* 0x00000000fffff984 */ /* 0x000fe20000000800 */
[----:B------:R2:W-:Y:S06]  /*42b0*/  MEMBAR.ALL.CTA ;  /* 0x0000000000007992 */ /* 0x0005ec0000008000 */
[----:B--2---:R-:W2:Y:S02]  /*42c0*/  FENCE.VIEW.ASYNC.S ;  /* 0x00000000000073c6 */ /* 0x004ea40000000000 */
[----:B--2---:R-:W-:Y:S01]  /*42d0*/  SYNCS.ARRIVE.TRANS64.RED.A1T0 RZ, [UR34], RZ ;  /* 0x000000ffffff79a7 */ /* 0x004fe20008100422 */
[----:B-1----:R-:W-:Y:S01]  /*42e0*/  LOP3.LUT P3, RZ, R6, 0x1, RZ, 0xc0, !PT ;  /* 0x0000000106ff7812 */ /* 0x002fe2000786c0ff */
[----:B------:R-:W-:-:S12]  /*42f0*/  BRA.U UP3, `(.L_x_76) ;  /* 0x00000001030c7547 */ /* 0x000fd8000b800000 */
[----:B------:R-:W-:-:S04]  /*4300*/  SHF.L.U32 R5, R8, 0x1f, RZ ;  /* 0x0000001f08057819 */ /* 0x000fc800000006ff */
[----:B------:R-:W1:Y:S02]  /*4310*/  SYNCS.PHASECHK.TRANS64.TRYWAIT P0, [UR25+0x170], R5 ;  /* 0x00017005ff0075a7 */ /* 0x000e640008001119 */
[----:B-1----:R-:W-:Y:S05]  /*4320*/  @!P0 BRA `(.L_x_77) ;  /* 0x0000004c00808947 */ /* 0x002fea0003800000 */
.L_x_76:
[----:B------:R-:W-:Y:S05]  /*4330*/  BRA.U UP3, `(.L_x_78) ;  /* 0x0000000503047547 */ /* 0x000fea000b800000 */
[----:B------:R-:W-:Y:S05]  /*4340*/  BRA.U !UP4, `(.L_x_79) ;  /* 0x000000010cf47547 */ /* 0x000fea000b800000 */
[----:B------:R-:W-:Y:S01]  /*4350*/  ULEA UR4, UR24, UR43, 0x2 ;  /* 0x0000002b18047291 */ /* 0x000fe2000f8e10ff */
[----:B-1----:R-:W-:-:S08]  /*4360*/  SHF.L.U32 R4, R0, 0x1f, RZ ;  /* 0x0000001f00047819 */ /* 0x002fd000000006ff */
[----:B------:R-:W5:Y:S01]  /*4370*/  LDL R5, [UR4] ;  /* 0x00000004ff057983 */ /* 0x000f620008100800 */
[----:B------:R-:W-:Y:S02]  /*4380*/  ULEA UR4, UR19, UR20, 0x3 ;  /* 0x0000001413047291 */ /* 0x000fe4000f8e18ff */
[----:B------:R-:W-:Y:S01]  /*4390*/  UPLOP3.LUT UP2, UPT, UPT, UPT, UPT, 0x40, 0x4 ;  /* 0x000000000004789c */ /* 0x000fe20003f4e870 */
[----:B------:R-:W-:-:S06]  /*43a0*/  UMOV UR17, UR36 ;  /* 0x0000002400117c82 */ /* 0x000fcc0008000000 */
[----:B------:R1:W2:Y:S01]  /*43b0*/  SYNCS.PHASECHK.TRANS64.TRYWAIT P2, [UR4], R4 ;  /* 0x00000004ff0075a7 */ /* 0x0002a20008041104 */
[----:B------:R-:W-:-:S05]  /*43c0*/  UMOV UR4, UR19 ;  /* 0x0000001300047c82 */ /* 0x000fca0008000000 */
.L_x_82:
[----:B------:R-:W-:Y:S01]  /*43d0*/  ULEA UR18, UR4, UR20, 0x3 ;  /* 0x0000001404127291 */ /* 0x000fe2000f8e18ff */
[----:B--234-:R-:W-:Y:S11]  /*43e0*/  @P2 BRA `(.L_x_80) ;  /* 0x00000000000c2947 */ /* 0x01cff60003800000 */
[----:B------:R-:W-:Y:S04]  /*43f0*/  SHF.L.U32 R6, R0, 0x1f, RZ ;  /* 0x0000001f00067819 */ /* 0x000fe800000006ff */
[----:B------:R-:W2:Y:S02]  /*4400*/  SYNCS.PHASECHK.TRANS64.TRYWAIT P0, [UR18], R6 ;  /* 0x00000006ff0075a7 */ /* 0x000ea40008001112 */
[----:B--2---:R-:W-:Y:S05]  /*4410*/  @!P0 BRA `(.L_x_81) ;  /* 0x0000004c005c8947 */ /* 0x004fea0003800000 */
.L_x_80:
[----:B------:R-:W-:Y:S01]  /*4420*/  UISETP.NE.AND UP0, UPT, UR17, URZ, UPT ;  /* 0x000000ff1100728c */ /* 0x000fe2000bf05270 */
[----:B------:R-:W-:Y:S01]  /*4430*/  PLOP3.LUT P2, PT, PT, PT, PT, 0x80, 0x8 ;  /* 0x000000000008781c */ /* 0x000fe20003f4f070 */
[----:B------:R-:W-:Y:S02]  /*4440*/  UIADD3 UR5, UPT, UPT, UR4, 0x1, URZ ;  /* 0x0000000104057890 */ /* 0x000fe4000fffe0ff */
[----:B------:R-:W-:Y:S02]  /*4450*/  ULEA UR10, UR4, UR23, 0x8 ;  /* 0x00000017040a7291 */ /* 0x000fe4000f8e40ff */
[----:B------:R-:W-:Y:S01]  /*4460*/  UISETP.NE.AND UP1, UPT, UR5, 0x11, UPT ;  /* 0x000000110500788c */ /* 0x000fe2000bf25270 */
[----:B------:R-:W-:Y:S01]  /*4470*/  PLOP3.LUT P0, PT, PT, PT, UP0, 0x80, 0x8 ;  /* 0x000000000008781c */ /* 0x000fe20003f0f008 */
[----:B------:R-:W-:Y:S02]  /*4480*/  ULEA UR14, UR4, UR22, 0x9 ;  /* 0x00000016040e7291 */ /* 0x000fe4000f8e48ff */
[----:B------:R-:W-:Y:S02]  /*4490*/  USEL UR6, URZ, 0x1, UP1 ;  /* 0x00000001ff067887 */ /* 0x000fe40008800000 */
[----:B------:R-:W-:Y:S01]  /*44a0*/  USEL UR19, UR5, URZ, UP1 ;  /* 0x000000ff05137287 */ /* 0x000fe20008800000 */
[----:B------:R-:W-:Y:S11]  /*44b0*/  ELECT P1, URZ, PT ;  /* 0x0000000000ff782f */ /* 0x000ff60003820000 */
[----:B------:R-:W-:Y:S02]  /*44c0*/  @!UPT UIADD3 URZ, UPT, UPT, URZ, URZ, URZ ;  /* 0x000000fffffff290 */ /* 0x000fe4000fffe0ff */
[C---:B-----5:R-:W-:Y:S01]  /*44d0*/  @P1 R2UR.BROADCAST UR4, R5.reuse ;  /* 0x00000000050412ca */ /* 0x060fe200008e0000 */
[----:B------:R-:W-:Y:S01]  /*44e0*/  @UP0 ULEA UR5, UR19, UR20, 0x3 ;  /* 0x0000001413050291 */ /* 0x000fe2000f8e18ff */
[----:B------:R-:W-:Y:S01]  /*44f0*/  LOP3.LUT R0, R0, UR6, RZ, 0x3c, !PT ;  /* 0x0000000600007c12 */ /* 0x000fe2000f8e3cff */
[----:B------:R-:W-:Y:S02]  /*4500*/  UIADD3 UR8, UPT, UPT, UR10, 0x40, URZ ;  /* 0x000000400a087890 */ /* 0x000fe4000fffe0ff */
[----:B------:R-:W-:Y:S01]  /*4510*/  UIADD3 UR6, UPT, UPT, UR14, 0x2, URZ ;  /* 0x000000020e067890 */ /* 0x000fe2000fffe0ff */
[----:B-1----:R-:W-:Y:S01]  /*4520*/  @P0 SHF.L.U32 R4, R0, 0x1f, RZ ;  /* 0x0000001f00040819 */ /* 0x002fe200000006ff */
[----:B------:R-:W-:Y:S01]  /*4530*/  UIADD3 UR12, UPT, UPT, UR10, 0x80, URZ ;  /* 0x000000800a0c7890 */ /* 0x000fe2000fffe0ff */
[----:B------:R-:W-:Y:S02]  /*4540*/  UMOV UR11, 0x80004020 ;  /* 0x80004020000b7882 */ /* 0x000fe40000000000 */
[----:B------:R3:W4:Y:S01]  /*4550*/  @P0 SYNCS.PHASECHK.TRANS64.TRYWAIT P2, [UR5], R4 ;  /* 0x00000004ff0005a7 */ /* 0x0007220008041105 */
[----:B------:R-:W-:Y:S11]  /*4560*/  ELECT P0, URZ, PT ;  /* 0x0000000000ff782f */ /* 0x000ff60003800000 */
[----:B------:R-:W-:Y:S02]  /*4570*/  @!UPT UIADD3 URZ, UPT, UPT, URZ, URZ, URZ ;  /* 0x000000fffffff290 */ /* 0x000fe4000fffe0ff */
[C---:B------:R-:W-:Y:S02]  /*4580*/  @P0 R2UR.BROADCAST UR16, R5.reuse ;  /* 0x00000000051002ca */ /* 0x040fe400008e0000 */
[----:B------:R-:W-:Y:S01]  /*4590*/  ELECT P0, URZ, PT ;  /* 0x0000000000ff782f */ /* 0x000fe20003800000 */
[----:B------:R-:W-:Y:S01]  /*45a0*/  UMOV UR15, 0x40004040 ;  /* 0x40004040000f7882 */ /* 0x000fe20000000000 */
[----:B------:R-:W-:Y:S01]  /*45b0*/  UMOV UR9, 0x80004020 ;  /* 0x8000402000097882 */ /* 0x000fe20000000000 */
[----:B------:R1:W-:Y:S01]  /*45c0*/  UTCHMMA.2CTA gdesc[UR14], gdesc[UR10], tmem[UR4], tmem[UR32], idesc[UR33], UP2 ;  /* 0x00ff200a0e0075ea */ /* 0x0003e20009200004 */
[----:B------:R-:W-:Y:S01]  /*45d0*/  UPLOP3.LUT UP2, UPT, UPT, UPT, UPT, 0x80, 0x8 ;  /* 0x000000000008789c */ /* 0x000fe20003f4f070 */
[----:B------:R-:W-:Y:S01]  /*45e0*/  UMOV UR7, 0x40004040 ;  /* 0x4000404000077882 */ /* 0x000fe20000000000 */
[----:B------:R-:W-:Y:S01]  /*45f0*/  UMOV UR13, 0x80004020 ;  /* 0x80004020000d7882 */ /* 0x000fe20000000000 */
[----:B------:R-:W-:Y:S04]  /*4600*/  UMOV UR5, 0x40004040 ;  /* 0x4000404000057882 */ /* 0x000fe80000000000 */
[----:B------:R2:W-:Y:S01]  /*4610*/  UTCHMMA.2CTA gdesc[UR6], gdesc[UR8], tmem[UR16], tmem[UR30], idesc[UR31], UPT ;  /* 0x00ff1e08060075ea */ /* 0x0005e2000ba00010 */
[----:B-1----:R-:W-:Y:S01]  /*4620*/  UIADD3 UR4, UPT, UPT, UR14, 0x4, URZ ;  /* 0x000000040e047890 */ /* 0x002fe2000fffe0ff */
[C---:B------:R-:W-:Y:S02]  /*4630*/  @P0 R2UR.BROADCAST UR15, R5.reuse ;  /* 0x00000000050f02ca */ /* 0x040fe400008e0000 */
[----:B------:R-:W-:Y:S01]  /*4640*/  ELECT P0, URZ, PT ;  /* 0x0000000000ff782f */ /* 0x000fe20003800000 */
[----:B------:R-:W-:Y:S02]  /*4650*/  UIADD3 UR10, UPT, UPT, UR10, 0xc0, URZ ;  /* 0x000000c00a0a7890 */ /* 0x000fe4000fffe0ff */
[----:B--2---:R-:W-:Y:S10]  /*4660*/  UIADD3 UR6, UPT, UPT, UR14, 0x6, URZ ;  /* 0x000000060e067890 */ /* 0x004ff4000fffe0ff */
[----:B------:R-:W-:Y:S01]  /*4670*/  @P0 R2UR.BROADCAST UR9, R5 ;  /* 0x00000000050902ca */ /* 0x000fe200008e0000 */
[----:B------:R-:W-:Y:S01]  /*4680*/  UIADD3 UR8, UPT, UPT, UR18, 0x88, URZ ;  /* 0x0000008812087890 */ /* 0x000fe2000fffe0ff */
[----:B------:R1:W-:Y:S11]  /*4690*/  UTCHMMA.2CTA gdesc[UR4], gdesc[UR12], tmem[UR15], tmem[UR28], idesc[UR29], UPT ;  /* 0x00ff1c0c040075ea */ /* 0x0003f6000ba0000f */
[----:B------:R3:W-:Y:S01]  /*46a0*/  UTCHMMA.2CTA gdesc[UR6], gdesc[UR10], tmem[UR9], tmem[UR26], idesc[UR27], UPT ;  /* 0x00ff1a0a060075ea */ /* 0x0007e2000ba00009 */
[----:B------:R3:W-:Y:S01]  /*46b0*/  UTCBAR.2CTA.MULTICAST [UR8], URZ, UR21 ;  /* 0x000000ff080073e9 */ /* 0x0007e20008200815 */
[----:B-1----:R-:W-:Y:S02]  /*46c0*/  UIADD3 UR4, UPT, UPT, UR17, 0x1, URZ ;  /* 0x0000000111047890 */ /* 0x002fe4000fffe0ff */
[----:B------:R-:W-:Y:S02]  /*46d0*/  UIADD3 UR5, UPT, UPT, UR17, -0x1, URZ ;  /* 0xffffffff11057890 */ /* 0x000fe4000fffe0ff */
[----:B------:R-:W-:Y:S03]  /*46e0*/  UISETP.GT.U32.AND UP0, UPT, UR4, 0x1, UPT ;  /* 0x000000010400788c */ /* 0x000fe6000bf04070 */
[----:B------:R-:W-:Y:S02]  /*46f0*/  UMOV UR4, UR19 ;  /* 0x0000001300047c82 */ /* 0x000fe40008000000 */
[----:B------:R-:W-:Y:S04]  /*4700*/  UMOV UR17, UR5 ;  /* 0x0000000500117c82 */ /* 0x000fe80008000000 */
[----:B------:R-:W-:Y:S05]  /*4710*/  BRA.U UP0, `(.L_x_82) ;  /* 0xfffffffd002c7547 */ /* 0x000fea000b83ffff */
.L_x_79:
[----:B------:R-:W-:-:S09]  /*4720*/  UIADD3 UR4, UPT, UPT, UR25, 0x160, URZ ;  /* 0x0000016019047890 */ /* 0x000fd2000fffe0ff */
[----:B------:R2:W-:Y:S01]  /*4730*/  UTCBAR.2CTA.MULTICAST [UR4], URZ, UR35 ;  /* 0x000000ff040073e9 */ /* 0x0005e20008200823 */
[----:B------:R-:W-:Y:S02]  /*4740*/  NOP ;  /* 0x0000000000007918 */ /* 0x000fe40000000000 */
.L_x_78:
[----:B--2---:R-:W-:Y:S01]  /*4750*/  UIADD3 UR4, UPT, UPT, UR24, 0x1, URZ ;  /* 0x0000000118047890 */ /* 0x004fe2000fffe0ff */
[----:B------:R-:W-:-:S03]  /*4760*/  LOP3.LUT R2, R2, 0x1, RZ, 0x3c, !PT ;  /* 0x0000000102027812 */ /* 0x000fc600078e3cff */
[----:B------:R-:W-:-:S04]  /*4770*/  UISETP.NE.AND UP0, UPT, UR4, 0x2, UPT ;  /* 0x000000020400788c */ /* 0x000fc8000bf05270 */
[----:B------:R-:W-:Y:S02]  /*4780*/  USEL UR5, URZ, 0x1, UP0 ;  /* 0x00000001ff057887 */ /* 0x000fe40008000000 */
[----:B------:R-:W-:-:S04]  /*4790*/  USEL UR24, UR4, URZ, UP0 ;  /* 0x000000ff04187287 */ /* 0x000fc80008000000 */
[----:B------:R-:W-:Y:S01]  /*47a0*/  LOP3.LUT R8, R8, UR5, RZ, 0x3c, !PT ;  /* 0x0000000508087c12 */ /* 0x000fe2000f8e3cff */
[----:B------:R-:W-:Y:S07]  /*47b0*/  @P3 BRA `(.L_x_83) ;  /* 0xfffffff800983947 */ /* 0x000fee000383ffff */
[----:B---3--:R-:W2:Y:S01]  /*47c0*/  S2UR UR8, SR_CgaCtaId ;  /* 0x00000000000879c3 */ /* 0x008ea20000008800 */
[----:B------:R-:W-:Y:S01]  /*47d0*/  ELECT P0, URZ, PT ;  /* 0x0000000000ff782f */ /* 0x000fe20003800000 */
[----:B------:R-:W-:Y:S01]  /*47e0*/  HFMA2 R0, -RZ, RZ, 0, 5.9604644775390625e-08 ;  /* 0x00000001ff007431 */ /* 0x000fe200000001ff */
[----:B------:R-:W-:-:S05]  /*47f0*/  UMOV UR4, 0x40 ;  /* 0x0000004000047882 */ /* 0x000fca0000000000 */
[----:B------:R-:W-:Y:S01]  /*4800*/  UVIRTCOUNT.DEALLOC.SMPOOL 0x80 ;  /* 0x000000800000784c */ /* 0x000fe20000000000 */
[----:B------:R-:W-:Y:S02]  /*4810*/  UISETP.NE.AND UP0, UPT, UR38, URZ, UPT ;  /* 0x000000ff2600728c */ /* 0x000fe4000bf05270 */
[----:B--2---:R-:W-:-:S09]  /*4820*/  ULEA UR8, UR8, UR4, 0x18 ;  /* 0x0000000408087291 */ /* 0x004fd2000f8ec0ff */
[----:B------:R2:W-:Y:S01]  /*4830*/  @P0 STS.U8 [UR8+0x1c], R0 ;  /* 0x00001c00ff000988 */ /* 0x0005e20008000008 */
[----:B------:R-:W-:Y:S05]  /*4840*/  BRA.U UP0, `(.L_x_84) ;  /* 0x0000000100587547 */ /* 0x000fea000b800000 */
[----:B------:R-:W-:Y:S01]  /*4850*/  UIADD3 UR5, UPT, UPT, UR20, 0x170, URZ ;  /* 0x0000017014057890 */ /* 0x000fe2000fffe0ff */
[----:B------:R-:W-:-:S03]  /*4860*/  SHF.L.U32 R2, R8, 0x1f, RZ ;  /* 0x0000001f08027819 */ /* 0x000fc600000006ff */
[----:B------:R-:W-:-:S09]  /*4870*/  ULEA UR4, UR24, UR5, 0x3 ;  /* 0x0000000518047291 */ /* 0x000fd2000f8e18ff */
[----:B------:R-:W3:Y:S02]  /*4880*/  SYNCS.PHASECHK.TRANS64.TRYWAIT P0, [UR4], R2 ;  /* 0x00000002ff0075a7 */ /* 0x000ee40008001104 */
[----:B---3--:R-:W-:Y:S05]  /*4890*/  @!P0 BRA `(.L_x_85) ;  /* 0x0000004800548947 */ /* 0x008fea0003800000 */
.L_x_188:
[----:B------:R-:W-:-:S04]  /*48a0*/  UIADD3 UR4, UPT, UPT, UR24, 0x1, URZ ;  /* 0x0000000118047890 */ /* 0x000fc8000fffe0ff */
[----:B------:R-:W-:-:S04]  /*48b0*/  UISETP.NE.AND UP1, UPT, UR4, 0x2, UPT ;  /* 0x000000020400788c */ /* 0x000fc8000bf25270 */
[----:B------:R-:W-:Y:S02]  /*48c0*/  USEL UR6, URZ, 0x1, UP1 ;  /* 0x00000001ff067887 */ /* 0x000fe40008800000 */
[----:B------:R-:W-:-:S04]  /*48d0*/  USEL UR4, UR4, URZ, UP1 ;  /* 0x000000ff04047287 */ /* 0x000fc80008800000 */
[----:B------:R-:W-:Y:S01]  /*48e0*/  ULEA UR4, UR4, UR5, 0x3 ;  /* 0x0000000504047291 */ /* 0x000fe2000f8e18ff */
[----:B--2---:R-:W-:-:S04]  /*48f0*/  LOP3.LUT R2, R8, UR6, RZ, 0x3c, !PT ;  /* 0x0000000608027c12 */ /* 0x004fc8000f8e3cff */
[----:B------:R-:W-:Y:S01]  /*4900*/  SHF.L.U32 R2, R2, 0x1f, RZ ;  /* 0x0000001f02027819 */ /* 0x000fe200000006ff */
[----:B------:R-:W-:-:S04]  /*4910*/  IMAD.U32 R0, RZ, RZ, UR4 ;  /* 0x00000004ff007e24 */ /* 0x000fc8000f8e00ff */
[----:B------:R2:W3:Y:S03]  /*4920*/  SYNCS.PHASECHK.TRANS64.TRYWAIT P0, [R0+URZ], R2 ;  /* 0x00000002000075a7 */ /* 0x0004e600080011ff */
[----:B---3--:R-:W-:Y:S05]  /*4930*/  @!P0 NANOSLEEP.SYNCS 0x989680 ;  /* 0x009896800000895d */ /* 0x008fea0003900000 */
[----:B------:R-:W3:Y:S02]  /*4940*/  @!P0 SYNCS.PHASECHK.TRANS64 P0, [R0+URZ], R2 ;  /* 0x00000002000085a7 */ /* 0x000ee400080010ff */
[----:B---3--:R-:W-:Y:S05]  /*4950*/  @P0 BRA `(.L_x_86) ;  /* 0x0000000000200947 */ /* 0x008fea0003800000 */
.L_x_87:
[----:B---3--:R3:W1:Y:S02]  /*4960*/  SYNCS.PHASECHK.TRANS64.TRYWAIT P0, [R0+URZ], R2 ;  /* 0x00000002000075a7 */ /* 0x00866400080011ff */
[----:B-1----:R-:W-:Y:S05]  /*4970*/  @!P0 NANOSLEEP.SYNCS 0x989680 ;  /* 0x009896800000895d */ /* 0x002fea0003900000 */
[----:B------:R-:W1:Y:S02]  /*4980*/  @!P0 SYNCS.PHASECHK.TRANS64 P0, [R0+URZ], R2 ;  /* 0x00000002000085a7 */ /* 0x000e6400080010ff */
[----:B-1----:R-:W-:Y:S05]  /*4990*/  @!P0 BRA `(.L_x_87) ;  /* 0xfffffffc00f08947 */ /* 0x002fea000383ffff */
[----:B------:R-:W-:Y:S05]  /*49a0*/  BRA `(.L_x_86) ;  /* 0x00000000000c7947 */ /* 0x000fea0003800000 */
.L_x_84:
[----:B------:R-:W-:-:S04]  /*49b0*/  UIADD3 UR4, UPT, UPT, UR20, 0x180, URZ ;  /* 0x0000018014047890 */ /* 0x000fc8000fffe0ff */
[----:B------:R-:W-:-:S09]  /*49c0*/  UPRMT UR4, UR37, 0x654, UR4 ;  /* 0x0000065425047896 */ /* 0x000fd20008000004 */
[----:B------:R-:W-:Y:S03]  /*49d0*/  SYNCS.ARRIVE.TRANS64.RED.A1T0 RZ, [UR4], RZ ;  /* 0x000000ffffff79a7 */ /* 0x000fe60008100404 */
.L_x_86:
[----:B--23--:R-:W-:Y:S01]  /*49e0*/  SHF.L.U32 R2, RZ, 0x1f, RZ ;  /* 0x0000001fff027819 */ /* 0x00cfe200000006ff */
[----:B------:R-:W-:Y:S01]  /*49f0*/  UIADD3 UR4, UPT, UPT, UR20, 0x180, URZ ;  /* 0x0000018014047890 */ /* 0x000fe2000fffe0ff */
[----:B------:R-:W-:Y:S02]  /*4a00*/  PLOP3.LUT P0, PT, PT, PT, UP0, 0x80, 0x8 ;  /* 0x000000000008781c */ /* 0x000fe40003f0f008 */
[----:B------:R-:W2:Y:S02]  /*4a10*/  SYNCS.PHASECHK.TRANS64.TRYWAIT P1, [UR20+0x180], R2 ;  /* 0x00018002ff0075a7 */ /* 0x000ea40008021114 */
[----:B--2---:R-:W-:Y:S09]  /*4a20*/  @!P1 BRA `(.L_x_88) ;  /* 0x0000004800089947 */ /* 0x004ff20003800000 */
.L_x_190:
[----:B------:R-:W-:Y:S01]  /*4a30*/  @!UP0 UPRMT UR4, UR37, 0x654, UR4 ;  /* 0x0000065425048896 */ /* 0x000fe20008000004 */
[----:B------:R-:W-:Y:S01]  /*4a40*/  LOP3.LUT R3, R3, 0xffff, RZ, 0xc0, !PT ;  /* 0x0000ffff03037812 */ /* 0x000fe200078ec0ff */
[----:B--2---:R-:W-:-:S03]  /*4a50*/  IMAD.MOV.U32 R2, RZ, RZ, 0xffff ;  /* 0x0000ffffff027424 */ /* 0x004fc600078e00ff */
[----:B------:R-:W-:-:S04]  /*4a60*/  SHF.R.U32.HI R3, RZ, 0x5, R3 ;  /* 0x00000005ff037819 */ /* 0x000fc80000011603 */
[----:B------:R-:W-:Y:S01]  /*4a70*/  @!P0 SYNCS.ARRIVE.TRANS64.RED.A1T0 RZ, [UR4], RZ ;  /* 0x000000ffffff89a7 */ /* 0x000fe20008100404 */
[----:B------:R-:W-:Y:S01]  /*4a80*/  NOP ;  /* 0x0000000000007918 */ /* 0x000fe20000000000 */
[----:B------:R-:W2:Y:S01]  /*4a90*/  LDS R0, [UR8+0x14] ;  /* 0x00001408ff007984 */ /* 0x000ea20008000800 */
[----:B------:R-:W-:-:S04]  /*4aa0*/  SHF.L.U32 R2, R2, R3, RZ ;  /* 0x0000000302027219 */ /* 0x000fc800000006ff */
[----:B--2---:R-:W-:-:S04]  /*4ab0*/  LOP3.LUT R0, R0, R2, RZ, 0xc0, !PT ;  /* 0x0000000200007212 */ /* 0x004fc800078ec0ff */
[----:B------:R-:W-:Y:S01]  /*4ac0*/  ISETP.NE.AND P0, PT, R0, R2, PT ;  /* 0x000000020000720c */ /* 0x000fe20003f05270 */
[----:B------:R-:W-:-:S05]  /*4ad0*/  IMAD.MOV.U32 R0, RZ, RZ, 0x1 ;  /* 0x00000001ff007424 */ /* 0x000fca00078e00ff */
[----:B------:R-:W-:-:S07]  /*4ae0*/  SHF.L.U32 R0, R0, R3, RZ ;  /* 0x0000000300007219 */ /* 0x000fce00000006ff */
[----:B------:R-:W-:Y:S05]  /*4af0*/  @P0 BRA `(.L_x_89) ;  /* 0x00000000005c0947 */ /* 0x000fea0003800000 */
[----:B------:R-:W2:Y:S02]  /*4b00*/  LDS R3, [UR8+0x18] ;  /* 0x00001808ff037984 */ /* 0x000ea40008000800 */
[----:B--2---:R-:W-:-:S04]  /*4b10*/  LOP3.LUT R3, R3, R0, RZ, 0xc0, !PT ;  /* 0x0000000003037212 */ /* 0x004fc800078ec0ff */
[----:B------:R-:W-:-:S13]  /*4b20*/  ISETP.NE.AND P0, PT, R3, R0, PT ;  /* 0x000000000300720c */ /* 0x000fda0003f05270 */
[----:B------:R-:W-:Y:S05]  /*4b30*/  @P0 BRA `(.L_x_90) ;  /* 0x0000000000400947 */ /* 0x000fea0003800000 */
[----:B------:R-:W-:Y:S01]  /*4b40*/  R2UR UR4, R2 ;  /* 0x00000000020472ca */ /* 0x000fe200000e0000 */
[----:B------:R-:W2:Y:S01]  /*4b50*/  S2R R3, SR_LANEID ;  /* 0x0000000000037919 */ /* 0x000ea20000000000 */
[----:B------:R-:W-:-:S04]  /*4b60*/  LOP3.LUT R0, RZ, R0, RZ, 0x33, !PT ;  /* 0x00000000ff007212 */ /* 0x000fc800078e33ff */
[----:B------:R-:W3:Y:S07]  /*4b70*/  REDUX UR6, R0 ;  /* 0x00000000000673c4 */ /* 0x000eee0000000000 */
[----:B------:R-:W-:-:S03]  /*4b80*/  ULOP3.LUT UR5, URZ, UR4, URZ, 0x33, !UPT ;  /* 0x00000004ff057292 */ /* 0x000fc6000f8e33ff */
[----:B------:R-:W-:Y:S02]  /*4b90*/  VOTEU.ANY UR4, UPT, PT ;  /* 0x0000000000047886 */ /* 0x000fe400038e0100 */
[----:B------:R-:W-:Y:S01]  /*4ba0*/  UFLO.U32 UR4, UR4 ;  /* 0x00000004000472bd */ /* 0x000fe200080e0000 */
[----:B------:R-:W-:-:S04]  /*4bb0*/  IMAD.U32 R2, RZ, RZ, UR5 ;  /* 0x00000005ff027e24 */ /* 0x000fc8000f8e00ff */
[----:B------:R-:W1:Y:S02]  /*4bc0*/  REDUX UR7, R2 ;  /* 0x00000000020773c4 */ /* 0x000e640000000000 */
[----:B------:R1:W-:Y:S01]  /*4bd0*/  UTCATOMSWS.AND URZ, UR5 ;  /* 0x0000000500ff79e3 */ /* 0x0003e20008000000 */
[----:B---3--:R-:W-:Y:S01]  /*4be0*/  IMAD.U32 R0, RZ, RZ, UR6 ;  /* 0x00000006ff007e24 */ /* 0x008fe2000f8e00ff */
[----:B--2---:R-:W-:Y:S01]  /*4bf0*/  ISETP.EQ.U32.AND P0, PT, R3, UR4, PT ;  /* 0x0000000403007c0c */ /* 0x004fe2000bf02070 */
[----:B-1----:R-:W-:-:S12]  /*4c00*/  IMAD.U32 R2, RZ, RZ, UR7 ;  /* 0x00000007ff027e24 */ /* 0x002fd8000f8e00ff */
[----:B------:R1:W-:Y:S04]  /*4c10*/  @P0 ATOMS.AND RZ, [UR8+0x14], R2 ;  /* 0x00001402ffff098c */ /* 0x0003e8000a800008 */
[----:B------:R1:W-:Y:S01]  /*4c20*/  @P0 ATOMS.AND RZ, [UR8+0x18], R0 ;  /* 0x00001800ffff098c */ /* 0x0003e2000a800008 */
[----:B------:R-:W-:Y:S05]  /*4c30*/  BRA `(.L_x_91) ;  /* 0x0000000000147947 */ /* 0x000fea0003800000 */
.L_x_90:
[----:B------:R-:W-:Y:S02]  /*4c40*/  MOV R2, 0x4c60 ;  /* 0x00004c6000027802 */ /* 0x000fe40000000f00 */
[----:B-1--45:R-:W-:Y:S05]  /*4c50*/  CALL.REL.NOINC `($__internal_0_$__cuda_sm10x_tcgen05_guardrail_trap_col_being_dealloced_not_returned_by_alloc) ;  /* 0x0000004800787944 */ /* 0x032fea0003c00000 */
[----:B------:R-:W-:Y:S05]  /*4c60*/  BRA `(.L_x_91) ;  /* 0x0000000000087947 */ /* 0x000fea0003800000 */
.L_x_89:
[----:B------:R-:W-:Y:S02]  /*4c70*/  MOV R2, 0x4c90 ;  /* 0x00004c9000027802 */ /* 0x000fe40000000f00 */
[----:B-1--45:R-:W-:Y:S05]  /*4c80*/  CALL.REL.NOINC `($__internal_2_$__cuda_sm10x_tcgen05_guardrail_trap_unallocated_columns_being_dealloced) ;  /* 0x0000004800847944 */ /* 0x032fea0003c00000 */
.L_x_91:
[----:B------:R-:W-:Y:S01]  /*4c90*/  NOP ;  /* 0x0000000000007918 */ /* 0x000fe20000000000 */
[----:B------:R-:W-:Y:S05]  /*4ca0*/  EXIT ;  /* 0x000000000000794d */ /* 0x000fea0003800000 */
.L_x_63:
[----:B------:R-:W-:-:S09]  /*4cb0*/  UISETP.NE.OR UP0, UPT, UR18, 0x3, !UP3 ;  /* 0x000000031200788c */ /* 0x000fd2000df05670 */
[----:B------:R-:W-:Y:S05]  /*4cc0*/  BRA.U UP0, `(.L_x_92) ;  /* 0x0000001100947547 */ /* 0x000fea000b800000 */
[----:B------:R-:W2:Y:S01]  /*4cd0*/  LDCU.64 UR4, c[0x0][0x888] ;  /* 0x00011100ff0477ac */ /* 0x000ea20008000a00 */
[----:B------:R-:W3:Y:S01]  /*4ce0*/  S2UR UR6, SR_CgaCtaId ;  /* 0x00000000000679c3 */ /* 0x000ee20000008800 */
[----:B------:R-:W-:Y:S01]  /*4cf0*/  HFMA2 R9, -RZ, RZ, 0, 5.9604644775390625e-08 ;  /* 0x00000001ff097431 */ /* 0x000fe200000001ff */
[----:B------:R-:W-:Y:S01]  /*4d00*/  MOV R8, RZ ;  /* 0x000000ff00087202 */ /* 0x000fe20000000f00 */
[----:B------:R-:W4:Y:S01]  /*4d10*/  LDCU UR38, c[0x0][0x370] ;  /* 0x00006e00ff2677ac */ /* 0x000f220008000800 */
[----:B------:R-:W-:Y:S01]  /*4d20*/  HFMA2 R3, -RZ, RZ, 0, 0.00048828125 ;  /* 0x00001000ff037431 */ /* 0x000fe200000001ff */
[----:B------:R-:W1:Y:S03]  /*4d30*/  LDCU.128 UR40, c[0x0][0xb10] ;  /* 0x00016200ff2877ac */ /* 0x000e660008000c00 */
[----:B------:R-:W4:Y:S01]  /*4d40*/  LDC.64 R10, c[0x0][0x348] ;  /* 0x0000d200ff0a7b82 */ /* 0x000f220000000a00 */
[----:B------:R-:W1:Y:S01]  /*4d50*/  LDCU UR33, c[0x0][0x374] ;  /* 0x00006e80ff2177ac */ /* 0x000e620008000800 */
[----:B------:R-:W4:Y:S01]  /*4d60*/  LDCU.64 UR34, c[0x0][0x890] ;  /* 0x00011200ff2277ac */ /* 0x000f220008000a00 */
[----:B------:R-:W4:Y:S01]  /*4d70*/  LDCU UR30, c[0x0][0xb0c] ;  /* 0x00016180ff1e77ac */ /* 0x000f220008000800 */
[----:B--2---:R-:W-:Y:S01]  /*4d80*/  UISETP.NE.U32.AND UP0, UPT, UR4, URZ, UPT ;  /* 0x000000ff0400728c */ /* 0x004fe2000bf05070 */
[----:B------:R-:W2:Y:S01]  /*4d90*/  LDCU UR54, c[0x0][0xb20] ;  /* 0x00016400ff3677ac */ /* 0x000ea20008000800 */
[----:B------:R-:W2:Y:S01]  /*4da0*/  LDCU UR4, c[0x0][0xb30] ;  /* 0x00016600ff0477ac */ /* 0x000ea20008000800 */
[----:B------:R-:W2:Y:S01]  /*4db0*/  LDCU.128 UR48, c[0x0][0x980] ;  /* 0x00013000ff3077ac */ /* 0x000ea20008000c00 */
[----:B------:R-:W-:Y:S01]  /*4dc0*/  UMOV UR31, 0x400 ;  /* 0x00000400001f7882 */ /* 0x000fe20000000000 */
[----:B-1----:R-:W-:-:S02]  /*4dd0*/  UIMAD.WIDE.U32 UR8, UR33, UR43, URZ ;  /* 0x0000002b210872a5 */ /* 0x002fc4000f8e00ff */
[----:B---3--:R-:W-:Y:S02]  /*4de0*/  ULEA UR31, UR6, UR31, 0x18 ;  /* 0x0000001f061f7291 */ /* 0x008fe4000f8ec0ff */
[----:B----4-:R-:W-:Y:S02]  /*4df0*/  UIMAD.WIDE.U32 UR6, UR38, UR40, URZ ;  /* 0x00000028260672a5 */ /* 0x010fe4000f8e00ff */
[----:B------:R-:W-:Y:S02]  /*4e00*/  UISETP.NE.AND.EX UP5, UPT, UR5, URZ, UPT, UP0 ;  /* 0x000000ff0500728c */ /* 0x000fe4000bfa5300 */
[----:B------:R-:W-:Y:S02]  /*4e10*/  UISETP.NE.U32.AND UP6, UPT, UR34, URZ, UPT ;  /* 0x000000ff2200728c */ /* 0x000fe4000bfc5070 */
[----:B------:R-:W-:Y:S02]  /*4e20*/  UIADD3 UR45, UPT, UPT, UR31, 0x158, URZ ;  /* 0x000001581f2d7890 */ /* 0x000fe4000fffe0ff */
[----:B------:R-:W-:-:S02]  /*4e30*/  UISETP.NE.AND UP0, UPT, UR39, 0x1, UPT ;  /* 0x000000012700788c */ /* 0x000fc4000bf05270 */
[----:B------:R-:W-:Y:S01]  /*4e40*/  UISETP.NE.AND UP0, UPT, UR30, 0x1, UPT ;  /* 0x000000011e00788c */ /* 0x000fe2000bf05270 */
[----:B------:R-:W-:Y:S01]  /*4e50*/  UMOV UR6, UR7 ;  /* 0x0000000700067c82 */ /* 0x000fe20008000000 */
[----:B------:R-:W-:Y:S01]  /*4e60*/  UMOV UR47, UR9 ;  /* 0x00000009002f7c82 */ /* 0x000fe20008000000 */
[----:B------:R-:W-:Y:S02]  /*4e70*/  UISETP.GE.AND UP2, UPT, UR39, 0x1, UPT ;  /* 0x000000012700788c */ /* 0x000fe4000bf46270 */
[----:B------:R-:W-:Y:S01]  /*4e80*/  UISETP.NE.AND UP0, UPT, UR42, 0x1, UPT ;  /* 0x000000012a00788c */ /* 0x000fe2000bf05270 */
[----:B------:R-:W-:Y:S01]  /*4e90*/  UMOV UR32, URZ ;  /* 0x000000ff00207c82 */ /* 0x000fe20008000000 */
[----:B------:R-:W-:Y:S01]  /*4ea0*/  UPLOP3.LUT UP4, UPT, UPT, UPT, UPT, 0x40, 0x4 ;  /* 0x000000000004789c */ /* 0x000fe20003f8e870 */
[----:B------:R-:W1:Y:S01]  /*4eb0*/  LDCU.64 UR22, c[0x0][0xb28] ;  /* 0x00016500ff1677ac */ /* 0x000e620008000a00 */
[----:B------:R-:W3:Y:S01]  /*4ec0*/  LDCU.64 UR36, c[0x0][0x990] ;  /* 0x00013200ff2477ac */ /* 0x000ee20008000a00 */
[----:B------:R-:W-:-:S02]  /*4ed0*/  UISETP.NE.AND.EX UP6, UPT, UR35, URZ, UPT, UP6 ;  /* 0x000000ff2300728c */ /* 0x000fc4000bfc5360 */
[----:B------:R-:W-:Y:S02]  /*4ee0*/  UPRMT UR45, URZ, 0x654, UR45 ;  /* 0x00000654ff2d7896 */ /* 0x000fe4000800002d */
[----:B------:R-:W-:Y:S02]  /*4ef0*/  USHF.R.U32.HI UR52, URZ, UR41, UR6 ;  /* 0x00000029ff347299 */ /* 0x000fe40008011606 */
[----:B--2---:R-:W-:Y:S02]  /*4f00*/  USHF.R.U32.HI UR47, URZ, UR54, UR47 ;  /* 0x00000036ff2f7299 */ /* 0x004fe4000801162f */
[----:B------:R-:W-:Y:S02]  /*4f10*/  UISETP.NE.AND UP3, UPT, UR4, 0x1, UPT ;  /* 0x000000010400788c */ /* 0x000fe4000bf65270 */
[----:B------:R-:W-:Y:S02]  /*4f20*/  UISETP.NE.AND UP2, UPT, UR48, 0x1, UPT ;  /* 0x000000013000788c */ /* 0x000fe4000bf45270 */
[----:B------:R-:W-:-:S11]  /*4f30*/  UISETP.NE.AND UP0, UPT, UR51, 0x1, UPT ;  /* 0x000000013300788c */ /* 0x000fd6000bf05270 */
.L_x_101:
[----:B------:R-:W-:Y:S04]  /*4f40*/  SHF.L.U32 R2, R8, 0x1f, RZ ;  /* 0x0000001f08027819 */ /* 0x000fe800000006ff */
[----:B--2---:R-:W2:Y:S02]  /*4f50*/  SYNCS.PHASECHK.TRANS64.TRYWAIT P0, [UR31+0x150], R2 ;  /* 0x00015002ff0075a7 */ /* 0x004ea4000800111f */
[----:B--2---:R-:W-:Y:S05]  /*4f60*/  @!P0 BRA `(.L_x_93) ;  /* 0x0000004000d08947 */ /* 0x004fea0003800000 */
.L_x_192:
[----:B------:R-:W4:Y:S01]  /*4f70*/  LDS.128 R4, [UR31+0x190] ;  /* 0x0001901fff047984 */ /* 0x000f220008000c00 */
[----:B------:R-:W-:Y:S01]  /*4f80*/  UISETP.GE.AND UP0, UPT, UR39, 0x1, UPT ;  /* 0x000000012700788c */ /* 0x000fe2000bf06270 */
[----:B------:R-:W-:Y:S01]  /*4f90*/  @!PT LDS RZ, [RZ] ;  /* 0x00000000fffff984 */ /* 0x000fe20000000800 */
[----:B------:R-:W-:Y:S01]  /*4fa0*/  @!PT LDS RZ, [RZ] ;  /* 0x00000000fffff984 */ /* 0x000fe20000000800 */
[----:B------:R-:W-:Y:S01]  /*4fb0*/  @!PT LDS RZ, [RZ] ;  /* 0x00000000fffff984 */ /* 0x000fe20000000800 */
[----:B------:R-:W-:Y:S01]  /*4fc0*/  @!PT LDS RZ, [RZ] ;  /* 0x00000000fffff984 */ /* 0x000fe20000000800 */
[----:B------:R1:W-:Y:S06]  /*4fd0*/  MEMBAR.ALL.CTA ;  /* 0x0000000000007992 */ /* 0x0003ec0000008000 */
[----:B-1----:R-:W1:Y:S02]  /*4fe0*/  FENCE.VIEW.ASYNC.S ;  /* 0x00000000000073c6 */ /* 0x002e640000000000 */
[----:B-1----:R-:W-:Y:S01]  /*4ff0*/  SYNCS.ARRIVE.TRANS64.RED.A1T0 RZ, [UR45], RZ ;  /* 0x000000ffffff79a7 */ /* 0x002fe2000810042d */
[----:B----4-:R-:W-:Y:S11]  /*5000*/  LOP3.LUT P0, RZ, R6, 0x1, RZ, 0xc0, !PT ;  /* 0x0000000106ff7812 */ /* 0x010ff6000780c0ff */
[----:B------:R-:W-:Y:S02]  /*5010*/  @!UPT UIADD3 URZ, UPT, UPT, URZ, URZ, URZ ;  /* 0x000000fffffff290 */ /* 0x000fe4000fffe0ff */
[----:B------:R-:W-:Y:S01]  /*5020*/  VOTEU.ANY UP2, P0 ;  /* 0x0000000000ff7886 */ /* 0x000fe20000040100 */
[----:B------:R-:W-:Y:S11]  /*5030*/  PLOP3.LUT P0, PT, PT, PT, UP2, 0x80, 0x8 ;  /* 0x000000000008781c */ /* 0x000ff60003f0f028 */
[----:B------:R-:W-:Y:S02]  /*5040*/  @!UPT UIADD3 URZ, UPT, UPT, URZ, URZ, URZ ;  /* 0x000000fffffff290 */ /* 0x000fe4000fffe0ff */
[----:B--2---:R-:W-:Y:S02]  /*5050*/  @P0 MOV R2, R4 ;  /* 0x0000000400020202 */ /* 0x004fe40000000f00 */
[----:B------:R-:W-:Y:S02]  /*5060*/  @P0 LOP3.LUT R0, R5, 0xffff, RZ, 0xc0, !PT ;  /* 0x0000ffff05000812 */ /* 0x000fe400078ec0ff */
[----:B------:R-:W-:Y:S02]  /*5070*/  @P0 R2UR UR5, R2 ;  /* 0x00000000020502ca */ /* 0x000fe400000e0000 */
[----:B------:R-:W-:Y:S11]  /*5080*/  @P0 R2UR UR4, R0 ;  /* 0x00000000000402ca */ /* 0x000ff600000e0000 */
[----:B------:R-:W-:Y:S02]  /*5090*/  @UP2 UMOV UR15, UR5 ;  /* 0x00000005000f2c82 */ /* 0x000fe40008000000 */
[----:B------:R-:W-:Y:S01]  /*50a0*/  @UP2 UMOV UR14, UR4 ;  /* 0x00000004000e2c82 */ /* 0x000fe20008000000 */
[----:B------:R-:W-:Y:S05]  /*50b0*/  BRA.U !UP0, `(.L_x_94) ;  /* 0x0000000108c07547 */ /* 0x000fea000b800000 */
[----:B------:R-:W-:Y:S02]  /*50c0*/  UP2UR UR18, UPR, URZ, 0x4 ;  /* 0x00000004ff127883 */ /* 0x000fe40008000000 */
[----:B------:R-:W-:Y:S02]  /*50d0*/  UISETP.NE.AND UP2, UPT, UR42, 0x1, UPT ;  /* 0x000000012a00788c */ /* 0x000fe4000bf45270 */
[----:B------:R-:W-:Y:S02]  /*50e0*/  UIMAD.WIDE.U32 UR6, UR14, UR43, URZ ;  /* 0x0000002b0e0672a5 */ /* 0x000fe4000f8e00ff */
[----:B------:R-:W-:Y:S02]  /*50f0*/  UIMAD.WIDE.U32 UR10, UR15, UR40, URZ ;  /* 0x000000280f0a72a5 */ /* 0x000fe4000f8e00ff */
[----:B------:R-:W-:Y:S02]  /*5100*/  USEL UR4, UR33, UR47, !UP2 ;  /* 0x0000002f21047287 */ /* 0x000fe4000d000000 */
[----:B------:R-:W-:Y:S02]  /*5110*/  UISETP.NE.AND UP0, UPT, UR30, 0x1, UPT ;  /* 0x000000011e00788c */ /* 0x000fe4000bf05270 */
[----:B------:R-:W-:Y:S02]  /*5120*/  UP2UR UR19, UPR, URZ, 0x2 ;  /* 0x00000002ff137883 */ /* 0x000fe40008000000 */
[----:B------:R-:W-:Y:S02]  /*5130*/  UISETP.NE.AND UP1, UPT, UR39, 0x1, UPT ;  /* 0x000000012700788c */ /* 0x000fe4000bf25270 */
[----:B------:R-:W-:Y:S02]  /*5140*/  UIMAD.WIDE.U32 UR12, UR4, UR22, URZ ;  /* 0x00000016040c72a5 */ /* 0x000fe4000f8e00ff */
[----:B------:R-:W-:Y:S01]  /*5150*/  USEL UR9, UR38, UR52, !UP0 ;  /* 0x0000003426097287 */ /* 0x000fe2000c000000 */
[----:B------:R-:W-:Y:S01]  /*5160*/  UMOV UR6, UR7 ;  /* 0x0000000700067c82 */ /* 0x000fe20008000000 */
[----:B------:R-:W-:Y:S01]  /*5170*/  UMOV UR5, UR11 ;  /* 0x0000000b00057c82 */ /* 0x000fe20008000000 */
[----:B------:R-:W-:Y:S02]  /*5180*/  USHF.R.U32.HI UR7, URZ, UR54, UR6 ;  /* 0x00000036ff077299 */ /* 0x000fe40008011606 */
[----:B------:R-:W-:Y:S02]  /*5190*/  USHF.R.U32.HI UR6, URZ, UR41, UR5 ;  /* 0x00000029ff067299 */ /* 0x000fe40008011605 */
[----:B------:R-:W-:Y:S02]  /*51a0*/  UIMAD.WIDE.U32 UR16, UR9, UR22, URZ ;  /* 0x00000016091072a5 */ /* 0x000fe4000f8e00ff */
[----:B------:R-:W-:Y:S02]  /*51b0*/  USEL UR8, UR14, UR7, !UP2 ;  /* 0x000000070e087287 */ /* 0x000fe4000d000000 */
[----:B------:R-:W-:Y:S02]  /*51c0*/  UISETP.NE.AND UP2, UPT, UR18, URZ, UPT ;  /* 0x000000ff1200728c */ /* 0x000fe4000bf45270 */
[----:B------:R-:W-:Y:S01]  /*51d0*/  UIMAD.WIDE.U32 UR10, UR8, UR22, URZ ;  /* 0x00000016080a72a5 */ /* 0x000fe2000f8e00ff */
[----:B------:R-:W-:Y:S02]  /*51e0*/  UMOV UR5, UR13 ;  /* 0x0000000d00057c82 */ /* 0x000fe40008000000 */
[----:B------:R-:W-:Y:S03]  /*51f0*/  @UP1 USHF.R.U32.HI UR4, URZ, UR23, UR5 ;  /* 0x00000017ff041299 */ /* 0x000fe60008011605 */
[----:B------:R-:W-:Y:S01]  /*5200*/  UMOV UR5, UR17 ;  /* 0x0000001100057c82 */ /* 0x000fe20008000000 */
[----:B------:R-:W-:Y:S02]  /*5210*/  UIMAD UR4, UR39, UR4, URZ ;  /* 0x00000004270472a4 */ /* 0x000fe4000f8e02ff */
[----:B------:R-:W-:Y:S02]  /*5220*/  @UP1 USHF.R.U32.HI UR9, URZ, UR23, UR5 ;  /* 0x00000017ff091299 */ /* 0x000fe40008011605 */
[----:B------:R-:W-:Y:S02]  /*5230*/  USEL UR5, UR15, UR6, !UP0 ;  /* 0x000000060f057287 */ /* 0x000fe4000c000000 */
[----:B------:R-:W-:Y:S02]  /*5240*/  UIMAD UR6, UR39, UR9, URZ ;  /* 0x00000009270672a4 */ /* 0x000fe4000f8e02ff */
[----:B------:R-:W-:Y:S03]  /*5250*/  UISETP.GE.AND UP0, UPT, UR8, UR4, UPT ;  /* 0x000000040800728c */ /* 0x000fe6000bf06270 */
[----:B------:R-:W-:Y:S01]  /*5260*/  UMOV UR4, UR11 ;  /* 0x0000000b00047c82 */ /* 0x000fe20008000000 */
[----:B------:R-:W-:Y:S02]  /*5270*/  UISETP.GE.OR UP0, UPT, UR5, UR6, UP0 ;  /* 0x000000060500728c */ /* 0x000fe40008706670 */
[----:B------:R-:W-:Y:S02]  /*5280*/  USHF.R.U32.HI UR4, URZ, UR23, UR4 ;  /* 0x00000017ff047299 */ /* 0x000fe40008011604 */
[----:B------:R-:W-:Y:S02]  /*5290*/  UIMAD.WIDE.U32 UR6, UR5, UR22, URZ ;  /* 0x00000016050672a5 */ /* 0x000fe4000f8e00ff */
[----:B------:R-:W-:Y:S04]  /*52a0*/  USEL UR10, UR8, UR4, !UP1 ;  /* 0x00000004080a7287 */ /* 0x000fe8000c800000 */
[----:B------:R-:W-:Y:S01]  /*52b0*/  UIADD3 UR11, UPT, UPT, -UR10, URZ, URZ ;  /* 0x000000ff0a0b7290 */ /* 0x000fe2000fffe1ff */
[----:B------:R-:W-:Y:S01]  /*52c0*/  @!UP0 UMOV UR4, UR7 ;  /* 0x0000000700048c82 */ /* 0x000fe20008000000 */
[----:B------:R-:W-:Y:S02]  /*52d0*/  UIADD3 UR7, UPT, UPT, -UR8, URZ, URZ ;  /* 0x000000ff08077290 */ /* 0x000fe4000fffe1ff */
[----:B------:R-:W-:Y:S02]  /*52e0*/  @!UP0 USHF.R.U32.HI UR4, URZ, UR23, UR4 ;  /* 0x00000017ff048299 */ /* 0x000fe40008011604 */
[----:B------:R-:W-:Y:S02]  /*52f0*/  UIMAD UR6, UR39, UR11, UR8 ;  /* 0x0000000b270672a4 */ /* 0x000fe4000f8e0208 */
[----:B------:R-:W-:Y:S02]  /*5300*/  @!UP0 USEL UR4, UR5, UR4, !UP1 ;  /* 0x0000000405048287 */ /* 0x000fe4000c800000 */
[----:B------:R-:W-:Y:S02]  /*5310*/  UISETP.NE.AND UP1, UPT, UR19, URZ, UPT ;  /* 0x000000ff1300728c */ /* 0x000fe4000bf25270 */
[----:B------:R-:W-:Y:S02]  /*5320*/  @!UP0 UIMAD UR6, UR9, UR6, UR4 ;  /* 0x00000006090682a4 */ /* 0x000fe4000f8e0204 */
[----:B------:R-:W-:Y:S02]  /*5330*/  @!UP0 UIADD3 UR9, UPT, UPT, UR10, -UR4, URZ ;  /* 0x800000040a098290 */ /* 0x000fe4000fffe0ff */
[----:B------:R-:W-:Y:S02]  /*5340*/  UIADD3 UR4, UPT, UPT, -UR5, URZ, URZ ;  /* 0x000000ff05047290 */ /* 0x000fe4000fffe1ff */
[----:B------:R-:W-:Y:S03]  /*5350*/  @!UP0 UIMAD UR8, UR9, UR39, UR5 ;  /* 0x00000027090882a4 */ /* 0x000fe6000f8e0205 */
[----:B------:R-:W-:Y:S01]  /*5360*/  @!UP0 UMOV UR5, UR6 ;  /* 0x0000000600058c82 */ /* 0x000fe20008000000 */
[----:B------:R-:W-:Y:S02]  /*5370*/  UIMAD UR6, UR30, UR4, UR15 ;  /* 0x000000041e0672a4 */ /* 0x000fe4000f8e020f */
[----:B------:R-:W-:Y:S02]  /*5380*/  UIMAD UR4, UR42, UR7, UR14 ;  /* 0x000000072a0472a4 */ /* 0x000fe4000f8e020e */
[----:B------:R-:W-:Y:S02]  /*5390*/  UIMAD UR15, UR5, UR30, UR6 ;  /* 0x0000001e050f72a4 */ /* 0x000fe4000f8e0206 */
[----:B------:R-:W-:Y:S11]  /*53a0*/  UIMAD UR14, UR8, UR42, UR4 ;  /* 0x0000002a080e72a4 */ /* 0x000ff6000f8e0204 */
[----:B------:R-:W-:Y:S01]  /*53b0*/  @!UPT UIADD3 URZ, UPT, UPT, URZ, URZ, URZ ;  /* 0x000000fffffff290 */ /* 0x000fe2000fffe0ff */
.L_x_94:
[----:B------:R-:W1:Y:S01]  /*53c0*/  @!UP3 LDCU.128 UR8, c[0x0][0xb10] ;  /* 0x00016200ff08b7ac */ /* 0x000e620008000c00 */
[----:B------:R-:W-:Y:S04]  /*53d0*/  ISETP.NE.U32.AND P1, PT, RZ, UR34, PT ;  /* 0x00000022ff007c0c */ /* 0x000fe8000bf25070 */
[----:B------:R-:W-:Y:S01]  /*53e0*/  ISETP.NE.AND.EX P1, PT, RZ, UR35, PT, P1 ;  /* 0x00000023ff007c0c */ /* 0x000fe2000bf25310 */
[----:B------:R-:W2:Y:S01]  /*53f0*/  @!UP3 LDCU UR5, c[0x0][0xb0c] ;  /* 0x00016180ff05b7ac */ /* 0x000ea20008000800 */
[----:B------:R-:W-:Y:S02]  /*5400*/  USHF.L.U32 UR26, UR20, 0x6, URZ ;  /* 0x00000006141a7899 */ /* 0x000fe400080006ff */
[----:B-1----:R-:W-:Y:S07]  /*5410*/  UIMAD.WIDE.U32 UR6, UR15, UR8, URZ ;  /* 0x000000080f0672a5 */ /* 0x002fee000f8e00ff */
[----:B------:R-:W-:Y:S01]  /*5420*/  @!UP3 UMOV UR4, UR7 ;  /* 0x000000070004bc82 */ /* 0x000fe20008000000 */
[----:B--2---:R-:W-:Y:S02]  /*5430*/  @!UP3 UISETP.NE.AND UP0, UPT, UR5, 0x1, UPT ;  /* 0x000000010500b88c */ /* 0x004fe4000bf05270 */
[----:B------:R-:W-:Y:S02]  /*5440*/  @!UP3 USHF.R.U32.HI UR4, URZ, UR9, UR4 ;  /* 0x00000009ff04b299 */ /* 0x000fe40008011604 */
[----:B------:R-:W-:Y:S02]  /*5450*/  UIMAD.WIDE.U32 UR6, UR14, UR11, URZ ;  /* 0x0000000b0e0672a5 */ /* 0x000fe4000f8e00ff */
[----:B------:R-:W-:Y:S02]  /*5460*/  @!UP3 USEL UR8, UR15, UR4, !UP0 ;  /* 0x000000040f08b287 */ /* 0x000fe4000c000000 */
[----:B------:R-:W-:Y:S03]  /*5470*/  @!UP3 UISETP.NE.AND UP0, UPT, UR10, 0x1, UPT ;  /* 0x000000010a00b88c */ /* 0x000fe6000bf05270 */
[----:B------:R-:W-:Y:S02]  /*5480*/  @!UP3 UMOV UR6, UR7 ;  /* 0x000000070006bc82 */ /* 0x000fe40008000000 */
[----:B------:R-:W1:Y:S02]  /*5490*/  @!UP3 LDCU UR4, c[0x0][0xb20] ;  /* 0x00016400ff04b7ac */ /* 0x000e640008000800 */
[----:B-1----:R-:W-:Y:S04]  /*54a0*/  @!UP3 USHF.R.U32.HI UR6, URZ, UR4, UR6 ;  /* 0x00000004ff06b299 */ /* 0x002fe80008011606 */
[----:B------:R-:W-:Y:S04]  /*54b0*/  @!UP3 USEL UR6, UR14, UR6, !UP0 ;  /* 0x000000060e06b287 */ /* 0x000fe8000c000000 */
[----:B------:R-:W-:Y:S02]  /*54c0*/  @!UP3 UIADD3 UR4, UPT, UPT, -UR8, UR6, URZ ;  /* 0x000000060804b290 */ /* 0x000fe4000fffe1ff */
[----:B------:R-:W-:Y:S02]  /*54d0*/  @!UP3 UIADD3 UR6, UPT, UPT, UR8, -UR6, URZ ;  /* 0x800000060806b290 */ /* 0x000fe4000fffe0ff */
[----:B------:R-:W-:Y:S02]  /*54e0*/  @!UP3 UIMAD UR15, UR4, UR5, UR15 ;  /* 0x00000005040fb2a4 */ /* 0x000fe4000f8e020f */
[----:B------:R-:W-:Y:S01]  /*54f0*/  @!UP3 UIMAD UR14, UR6, UR10, UR14 ;  /* 0x0000000a060eb2a4 */ /* 0x000fe2000f8e020e */
[----:B------:R-:W-:Y:S11]  /*5500*/  BRA.U UP4, `(.L_x_95) ;  /* 0x0000000104107547 */ /* 0x000ff6000b800000 */
[----:B------:R-:W-:Y:S04]  /*5510*/  MOV R2, UR53 ;  /* 0x0000003500027c02 */ /* 0x000fe80008000f00 */
[----:B------:R-:W-:Y:S04]  /*5520*/  SHF.L.U32 R2, R2, 0x1f, RZ ;  /* 0x0000001f02027819 */ /* 0x000fe800000006ff */
[----:B------:R-:W1:Y:S02]  /*5530*/  SYNCS.PHASECHK.TRANS64.TRYWAIT P2, [UR31+0x148], R2 ;  /* 0x00014802ff0075a7 */ /* 0x000e64000804111f */
[----:B-1----:R-:W-:Y:S05]  /*5540*/  @!P2 BRA `(.L_x_96) ;  /* 0x0000003c0070a947 */ /* 0x002fea0003800000 */
.L_x_95:
[----:B------:R-:W-:Y:S05]  /*5550*/  BRA.U !UP6, `(.L_x_97) ;  /* 0x000000010e387547 */ /* 0x000fea000b800000 */
[----:B------:R-:W-:Y:S01]  /*5560*/  UPLOP3.LUT UP1, UPT, UPT, UPT, UP5, 0x80, 0x8 ;  /* 0x000000000008789c */ /* 0x000fe20003f2f050 */
[----:B-1----:R-:W-:Y:S01]  /*5570*/  HFMA2 R0, -RZ, RZ, 0, 5.9604644775390625e-08 ;  /* 0x00000001ff007431 */ /* 0x002fe200000001ff */
[----:B------:R-:W1:Y:S01]  /*5580*/  LDCU.64 UR8, c[0x0][0x358] ;  /* 0x00006b00ff0877ac */ /* 0x000e620008000a00 */
[----:B------:R-:W-:Y:S03]  /*5590*/  IMAD.MOV.U32 R45, RZ, RZ, 0x1 ;  /* 0x00000001ff2d7424 */ /* 0x000fe600078e00ff */
[----:B------:R-:W-:Y:S05]  /*55a0*/  PLOP3.LUT P2, PT, PT, PT, UP1, 0x80, 0x8 ;  /* 0x000000000008781c */ /* 0x000fea0003f4f018 */
[----:B------:R-:W2:Y:S01]  /*55b0*/  @UP1 LDCU.64 UR4, c[0x0][0x888] ;  /* 0x00011100ff0417ac */ /* 0x000ea20008000a00 */
[----:B------:R-:W-:Y:S07]  /*55c0*/  @UP1 UIMAD UR6, UR46, UR34, URZ ;  /* 0x000000222e0612a4 */ /* 0x000fee000f8e02ff */
[----:B------:R-:W-:Y:S01]  /*55d0*/  @!P2 PRMT R45, R0, 0x7610, R45 ;  /* 0x00007610002da816 */ /* 0x000fe2000000002d */
[----:B--2---:R-:W-:Y:S06]  /*55e0*/  @UP1 UIMAD.WIDE UR4, UR6, 0x4, UR4 ;  /* 0x00000004060418a5 */ /* 0x004fec000f8e0204 */
[----:B-----5:R-:W-:Y:S01]  /*55f0*/  IMAD.U32 R26, RZ, RZ, UR4 ;  /* 0x00000004ff1a7e24 */ /* 0x020fe2000f8e00ff */
[----:B------:R-:W-:Y:S04]  /*5600*/  MOV R27, UR5 ;  /* 0x00000005001b7c02 */ /* 0x000fe80008000f00 */
[----:B------:R-:W2:Y:S01]  /*5610*/  @!UP1 LDCU UR4, c[0x0][0x880] ;  /* 0x00011000ff0497ac */ /* 0x000ea20008000800 */
[----:B-1----:R4:W5:Y:S02]  /*5620*/  @P2 LDG.E R26, desc[UR8][R26.64] ;  /* 0x000000081a1a2981 */ /* 0x002964000c1e1900 */
[----:B--2-4-:R-:W-:Y:S07]  /*5630*/  @!P2 IMAD.U32 R26, RZ, RZ, UR4 ;  /* 0x00000004ff1aae24 */ /* 0x014fee000f8e00ff */
.L_x_97:
[----:B-----5:R-:W-:Y:S01]  /*5640*/  @!P1 FSETP.EQ.AND P3, PT, R26, RZ, PT ;  /* 0x000000ff1a00920b */ /* 0x020fe20003f62000 */
[----:B------:R-:W-:Y:S01]  /*5650*/  @!UPT UIADD3 URZ, UPT, UPT, URZ, URZ, URZ ;  /* 0x000000fffffff290 */ /* 0x000fe2000fffe0ff */
[----:B------:R-:W-:Y:S11]  /*5660*/  @!P1 BRA `(.L_x_98) ;  /* 0x0000000000149947 */ /* 0x000ff60003800000 */
[----:B------:R-:W-:Y:S02]  /*5670*/  LOP3.LUT P1, RZ, R45, 0xff, RZ, 0xc0, !PT ;  /* 0x000000ff2dff7812 */ /* 0x000fe4000782c0ff */
[----:B------:R-:W-:Y:S04]  /*5680*/  PLOP3.LUT P3, PT, PT, PT, UP1, 0x80, 0x8 ;  /* 0x000000000008781c */ /* 0x000fe80003f6f018 */
[----:B------:R-:W-:Y:S07]  /*5690*/  PLOP3.LUT P3, PT, P3, PT, PT, 0x8, 0x80 ;  /* 0x000000000080781c */ /* 0x000fee0001f6e170 */
[----:B------:R-:W-:Y:S11]  /*56a0*/  @P1 FSETP.EQ.AND P3, PT, R26, RZ, PT ;  /* 0x000000ff1a00120b */ /* 0x000ff60003f62000 */
[----:B------:R-:W-:Y:S02]  /*56b0*/  @!UPT UIADD3 URZ, UPT, UPT, URZ, URZ, URZ ;  /* 0x000000fffffff290 */ /* 0x000fe4000fffe0ff */
.L_x_98:
[----:B------:R-:W-:Y:S01]  /*56c0*/  ULEA UR7, UR32, UR31, 0x3 ;  /* 0x0000001f20077291 */ /* 0x000fe2000f8e18ff */
[----:B-1----:R-:W-:Y:S01]  /*56d0*/  SHF.L.U32 R2, R9, 0x1f, RZ ;  /* 0x0000001f09027819 */ /* 0x002fe200000006ff */
[----:B------:R-:W-:Y:S02]  /*56e0*/  USHF.L.U32 UR27, UR44, 0x6, URZ ;  /* 0x000000062c1b7899 */ /* 0x000fe400080006ff */
[----:B------:R-:W-:Y:S02]  /*56f0*/  UISETP.NE.AND UP0, UPT, UR48, 0x1, UPT ;  /* 0x000000013000788c */ /* 0x000fe4000bf05270 */
[----:B------:R-:W-:Y:S01]  /*5700*/  UIMAD.WIDE.U32 UR4, UR27, UR49, URZ ;  /* 0x000000311b0472a5 */ /* 0x000fe2000f8e00ff */
[----:B------:R-:W-:Y:S02]  /*5710*/  ELECT P2, URZ, PT ;  /* 0x0000000000ff782f */ /* 0x000fe40003840000 */
[----:B------:R-:W1:Y:S02]  /*5720*/  SYNCS.PHASECHK.TRANS64.TRYWAIT P1, [UR7+0x128], R2 ;  /* 0x00012802ff0075a7 */ /* 0x000e640008021107 */
[----:B------:R-:W-:Y:S02]  /*5730*/  PLOP3.LUT P2, PT, P3, P2, PT, 0xf2, 0x2f ;  /* 0x00000000002f781c */ /* 0x000fe40001f45e72 */
[----:B------:R-:W-:Y:S02]  /*5740*/  UMOV UR4, UR5 ;  /* 0x0000000500047c82 */ /* 0x000fe40008000000 */
[----:B------:R-:W-:Y:S04]  /*5750*/  USHF.R.U32.HI UR4, URZ, UR50, UR4 ;  /* 0x00000032ff047299 */ /* 0x000fe80008011604 */
[----:B------:R-:W-:Y:S02]  /*5760*/  USEL UR28, UR27, UR4, !UP0 ;  /* 0x000000041b1c7287 */ /* 0x000fe4000c000000 */
[----:B------:R-:W-:Y:S02]  /*5770*/  UISETP.NE.AND UP0, UPT, UR51, 0x1, UPT ;  /* 0x000000013300788c */ /* 0x000fe4000bf05270 */
[----:B---3--:R-:W-:Y:S07]  /*5780*/  UIMAD.WIDE.U32 UR4, UR28, UR36, URZ ;  /* 0x000000241c0472a5 */ /* 0x008fee000f8e00ff */
[----:B------:R-:W-:Y:S02]  /*5790*/  UMOV UR4, UR5 ;  /* 0x0000000500047c82 */ /* 0x000fe40008000000 */
[----:B------:R-:W-:Y:S04]  /*57a0*/  USHF.R.U32.HI UR4, URZ, UR37, UR4 ;  /* 0x00000025ff047299 */ /* 0x000fe80008011604 */
[----:B------:R-:W-:Y:S02]  /*57b0*/  USEL UR29, UR28, UR4, !UP0 ;  /* 0x000000041c1d7287 */ /* 0x000fe4000c000000 */
[----:B------:R-:W-:Y:S02]  /*57c0*/  UIADD3 UR4, UPT, UPT, -UR28, URZ, URZ ;  /* 0x000000ff1c047290 */ /* 0x000fe4000fffe1ff */
[----:B------:R-:W-:Y:S02]  /*57d0*/  UIADD3 UR5, UPT, UPT, -UR29, URZ, URZ ;  /* 0x000000ff1d057290 */ /* 0x000fe4000fffe1ff */
[----:B------:R-:W-:Y:S02]  /*57e0*/  UIMAD UR27, UR48, UR4, UR27 ;  /* 0x00000004301b72a4 */ /* 0x000fe4000f8e021b */
[----:B------:R-:W-:Y:S01]  /*57f0*/  UIMAD UR28, UR51, UR5, UR28 ;  /* 0x00000005331c72a4 */ /* 0x000fe2000f8e021c */
[----:B-1----:R-:W-:Y:S11]  /*5800*/  @!P1 BRA `(.L_x_99) ;  /* 0x0000003800d89947 */ /* 0x002ff60003800000 */
.L_x_195:
[----:B------:R-:W2:Y:S01]  /*5810*/  S2UR UR18, SR_CgaCtaId ;  /* 0x00000000001279c3 */ /* 0x000ea20000008800 */
[----:B------:R-:W-:Y:S01]  /*5820*/  VOTEU.ALL UP0, P2 ;  /* 0x0000000000ff7886 */ /* 0x000fe20001000000 */
[----:B-1----:R-:W-:Y:S01]  /*5830*/  @!P2 IADD3 R2, P1, PT, R10, 0x580, RZ ;  /* 0x000005800a02a810 */ /* 0x002fe20007f3e0ff */
[----:B------:R-:W-:Y:S01]  /*5840*/  UIADD3 UR25, UPT, UPT, UR7, 0x110, URZ ;  /* 0x0000011007197890 */ /* 0x000fe2000fffe0ff */
[----:B------:R-:W-:Y:S01]  /*5850*/  @P0 SHF.R.U32.HI R4, RZ, 0x10, R5 ;  /* 0x00000010ff040819 */ /* 0x000fe20000011605 */
[----:B------:R-:W-:Y:S01]  /*5860*/  UMOV UR11, UR27 ;  /* 0x0000001b000b7c82 */ /* 0x000fe20008000000 */
[----:B------:R-:W-:Y:S01]  /*5870*/  @!UP0 ULEA UR4, UR32, UR31, 0xc ;  /* 0x0000001f20048291 */ /* 0x000fe2000f8e60ff */
[----:B------:R-:W-:Y:S01]  /*5880*/  @!P2 IMAD.X R0, RZ, RZ, R11, P1 ;  /* 0x000000ffff00a224 */ /* 0x000fe200008e060b */
[----:B------:R-:W-:Y:S01]  /*5890*/  @!UP0 UPRMT UR5, URZ, 0x40, URZ ;  /* 0x00000040ff058896 */ /* 0x000fe200080000ff */
[----:B------:R-:W-:Y:S01]  /*58a0*/  @P0 R2UR UR46, R4 ;  /* 0x00000000042e02ca */ /* 0x000fe200000e0000 */
[----:B------:R-:W-:Y:S02]  /*58b0*/  @!UP0 UIADD3 UR24, UPT, UPT, UR4, 0x200, URZ ;  /* 0x0000020004188890 */ /* 0x000fe4000fffe0ff */
[----:B------:R-:W-:Y:S02]  /*58c0*/  @!UP0 UIADD3 UR8, UPT, UPT, UR4, 0xa00, URZ ;  /* 0x00000a0004088890 */ /* 0x000fe4000fffe0ff */
[----:B------:R-:W-:Y:S02]  /*58d0*/  UIADD3 UR4, UPT, UPT, UR32, 0x1, URZ ;  /* 0x0000000120047890 */ /* 0x000fe4000fffe0ff */
[----:B------:R-:W-:Y:S02]  /*58e0*/  @!UP0 UIADD3 UR10, UPT, UPT, UR26, 0x20, URZ ;  /* 0x000000201a0a8890 */ /* 0x000fe4000fffe0ff */
[----:B------:R-:W-:Y:S01]  /*58f0*/  @!UP0 UPRMT UR16, UR5, 0x5410, URZ ;  /* 0x0000541005108896 */ /* 0x000fe200080000ff */
[----:B------:R-:W-:Y:S01]  /*5900*/  @!P2 R2UR UR5, R2 ;  /* 0x000000000205a2ca */ /* 0x000fe200000e0000 */
[----:B------:R-:W-:Y:S01]  /*5910*/  UISETP.NE.AND UP0, UPT, UR4, 0x3, UPT ;  /* 0x000000030400788c */ /* 0x000fe2000bf05270 */
[----:B------:R-:W-:Y:S01]  /*5920*/  UMOV UR12, UR28 ;  /* 0x0000001c000c7c82 */ /* 0x000fe20008000000 */
[----:B------:R-:W-:Y:S02]  /*5930*/  UMOV UR13, UR29 ;  /* 0x0000001d000d7c82 */ /* 0x000fe40008000000 */
[----:B------:R-:W-:Y:S01]  /*5940*/  USEL UR6, UR4, URZ, UP0 ;  /* 0x000000ff04067287 */ /* 0x000fe20008000000 */
[----:B------:R-:W-:Y:S01]  /*5950*/  @!P2 R2UR UR4, R0 ;  /* 0x000000000004a2ca */ /* 0x000fe200000e0000 */
[----:B------:R-:W-:Y:S01]  /*5960*/  USEL UR17, URZ, 0x1, UP0 ;  /* 0x00000001ff117887 */ /* 0x000fe20008000000 */
[----:B------:R-:W-:Y:S01]  /*5970*/  @!P2 IMAD.MOV.U32 R0, RZ, RZ, 0x1000 ;  /* 0x00001000ff00a424 */ /* 0x000fe200078e00ff */
[----:B------:R-:W-:Y:S01]  /*5980*/  VOTEU.ALL UP0, P2 ;  /* 0x0000000000ff7886 */ /* 0x000fe20001000000 */
[----:B------:R-:W-:Y:S03]  /*5990*/  UMOV UR9, UR25 ;  /* 0x0000001900097c82 */ /* 0x000fe60008000000 */
[----:B------:R-:W-:Y:S01]  /*59a0*/  IMAD.U32 R12, RZ, RZ, UR5 ;  /* 0x00000005ff0c7e24 */ /* 0x000fe2000f8e00ff */
[----:B------:R-:W-:Y:S04]  /*59b0*/  LOP3.LUT R9, R9, UR17, RZ, 0x3c, !PT ;  /* 0x0000001109097c12 */ /* 0x000fe8000f8e3cff */
[----:B------:R-:W-:Y:S01]  /*59c0*/  SHF.L.U32 R2, R9, 0x1f, RZ ;  /* 0x0000001f09027819 */ /* 0x000fe200000006ff */
[----:B------:R-:W-:Y:S01]  /*59d0*/  IMAD.U32 R13, RZ, RZ, UR4 ;  /* 0x00000004ff0d7e24 */ /* 0x000fe2000f8e00ff */
[----:B------:R-:W-:Y:S04]  /*59e0*/  @!P2 R2UR UR4, R12 ;  /* 0x000000000c04a2ca */ /* 0x000fe800000e0000 */
[----:B------:R-:W-:Y:S11]  /*59f0*/  @!P2 R2UR UR5, R13 ;  /* 0x000000000d05a2ca */ /* 0x000ff600000e0000 */
[----:B------:R-:W-:Y:S02]  /*5a00*/  @!UPT UIADD3 URZ, UPT, UPT, URZ, URZ, URZ ;  /* 0x000000fffffff290 */ /* 0x000fe4000fffe0ff */
[----:B------:R-:W-:Y:S01]  /*5a10*/  @!UP0 UTMALDG.4D.IM2COL [UR24], [UR4], UR16 ;  /* 0x00000018040083b4 */ /* 0x000fe20008058010 */
[----:B------:R-:W-:Y:S05]  /*5a20*/  VOTEU.ALL UP0, P2 ;  /* 0x0000000000ff7886 */ /* 0x000fea0001000000 */
[----:B------:R2:W-:Y:S01]  /*5a30*/  @!UP0 UTMALDG.4D.IM2COL [UR8], [UR4], UR16 ;  /* 0x00000008040083b4 */ /* 0x0005e20008058010 */
[----:B------:R1:W-:Y:S01]  /*5a40*/  @!P2 SYNCS.ARRIVE.TRANS64.RED.A0TR RZ, [UR7+0x110], R0 ;  /* 0x00011000ffffa9a7 */ /* 0x0003e20008300407 */
[----:B--2---:R-:W-:Y:S02]  /*5a50*/  UPRMT UR4, UR18, 0x654, UR25 ;  /* 0x0000065412047896 */ /* 0x004fe40008000019 */
[----:B------:R-:W-:Y:S07]  /*5a60*/  ULEA UR5, UR6, UR31, 0x3 ;  /* 0x0000001f06057291 */ /* 0x000fee000f8e18ff */
[----:B------:R-:W-:Y:S02]  /*5a70*/  SYNCS.ARRIVE.TRANS64.RED.A1T0 RZ, [UR4], RZ ;  /* 0x000000ffffff79a7 */ /* 0x000fe40008100404 */
[----:B------:R-:W2:Y:S02]  /*5a80*/  SYNCS.PHASECHK.TRANS64.TRYWAIT P1, [UR5+0x128], R2 ;  /* 0x00012802ff0075a7 */ /* 0x000ea40008021105 */
[----:B-12---:R-:W-:Y:S05]  /*5a90*/  @!P1 BRA `(.L_x_100) ;  /* 0x00000038004c9947 */ /* 0x006fea0003800000 */
.L_x_197:
[----:B------:R-:W-:Y:S01]  /*5aa0*/  UIADD3 UR17, UPT, UPT, UR5, 0x110, URZ ;  /* 0x0000011005117890 */ /* 0x000fe2000fffe0ff */
[----:B------:R-:W2:Y:S01]  /*5ab0*/  S2UR UR56, SR_CgaCtaId ;  /* 0x00000000003879c3 */ /* 0x000ea20000008800 */
[----:B------:R-:W-:Y:S01]  /*5ac0*/  UPLOP3.LUT UP4, UPT, UPT, UPT, UPT, 0x80, 0x8 ;  /* 0x000000000008789c */ /* 0x000fe20003f8f070 */
[----:B-1----:R-:W-:Y:S01]  /*5ad0*/  @!P2 IADD3 R2, P0, PT, R10, 0x580, RZ ;  /* 0x000005800a02a810 */ /* 0x002fe20007f1e0ff */
[----:B------:R-:W-:Y:S01]  /*5ae0*/  UMOV UR19, UR27 ;  /* 0x0000001b00137c82 */ /* 0x000fe20008000000 */
[----:B------:R-:W-:Y:S01]  /*5af0*/  UMOV UR20, UR28 ;  /* 0x0000001c00147c82 */ /* 0x000fe20008000000 */
[----:B------:R-:W-:Y:S01]  /*5b00*/  UMOV UR21, UR29 ;  /* 0x0000001d00157c82 */ /* 0x000fe20008000000 */
[----:B------:R-:W-:Y:S01]  /*5b10*/  UMOV UR11, UR27 ;  /* 0x0000001b000b7c82 */ /* 0x000fe20008000000 */
[----:B------:R-:W-:Y:S01]  /*5b20*/  UMOV UR12, UR28 ;  /* 0x0000001c000c7c82 */ /* 0x000fe20008000000 */
[----:B------:R-:W-:Y:S01]  /*5b30*/  UMOV UR13, UR29 ;  /* 0x0000001d000d7c82 */ /* 0x000fe20008000000 */
[----:B------:R-:W-:Y:S01]  /*5b40*/  UMOV UR9, UR17 ;  /* 0x0000001100097c82 */ /* 0x000fe20008000000 */
[----:B------:R-:W-:Y:S01]  /*5b50*/  VOTEU.ALL UP0, P2 ;  /* 0x0000000000ff7886 */ /* 0x000fe20001000000 */
[----:B------:R-:W-:Y:S01]  /*5b60*/  @!P2 IMAD.X R0, RZ, RZ, R11, P0 ;  /* 0x000000ffff00a224 */ /* 0x000fe200000e060b */
[----:B------:R-:W-:Y:S02]  /*5b70*/  R2UR UR55, R49 ;  /* 0x00000000313772ca */ /* 0x000fe400000e0000 */
[----:B------:R-:W-:Y:S01]  /*5b80*/  R2UR UR44, R50 ;  /* 0x00000000322c72ca */ /* 0x000fe200000e0000 */
[----:B------:R-:W-:Y:S01]  /*5b90*/  @!UP0 ULEA UR4, UR6, UR31, 0xc ;  /* 0x0000001f06048291 */ /* 0x000fe2000f8e60ff */
[----:B------:R-:W-:Y:S01]  /*5ba0*/  LOP3.LUT R8, R8, 0x1, RZ, 0x3c, !PT ;  /* 0x0000000108087812 */ /* 0x000fe200078e3cff */
[----:B------:R-:W-:Y:S02]  /*5bb0*/  @!UP0 UPRMT UR7, URZ, 0x40, URZ ;  /* 0x00000040ff078896 */ /* 0x000fe400080000ff */
[----:B------:R-:W-:Y:S02]  /*5bc0*/  @!UP0 UIADD3 UR16, UPT, UPT, UR4, 0x200, URZ ;  /* 0x0000020004108890 */ /* 0x000fe4000fffe0ff */
[----:B------:R-:W-:Y:S02]  /*5bd0*/  @!UP0 UIADD3 UR8, UPT, UPT, UR4, 0xa00, URZ ;  /* 0x00000a0004088890 */ /* 0x000fe4000fffe0ff */
[----:B------:R-:W-:Y:S01]  /*5be0*/  UIADD3 UR4, UPT, UPT, UR6, 0x1, URZ ;  /* 0x0000000106047890 */ /* 0x000fe2000fffe0ff */
[----:B------:R-:W-:Y:S01]  /*5bf0*/  @!P2 R2UR UR6, R2 ;  /* 0x000000000206a2ca */ /* 0x000fe200000e0000 */
[----:B------:R-:W-:Y:S02]  /*5c00*/  @!UP0 UIADD3 UR18, UPT, UPT, UR26, 0x10, URZ ;  /* 0x000000101a128890 */ /* 0x000fe4000fffe0ff */
[----:B------:R-:W-:Y:S02]  /*5c10*/  @!UP0 UIADD3 UR10, UPT, UPT, UR26, 0x30, URZ ;  /* 0x000000301a0a8890 */ /* 0x000fe4000fffe0ff */
[----:B------:R-:W-:Y:S02]  /*5c20*/  @!UP0 UPRMT UR24, UR7, 0x5410, URZ ;  /* 0x0000541007188896 */ /* 0x000fe400080000ff */
[----:B------:R-:W-:Y:S02]  /*5c30*/  UISETP.NE.AND UP0, UPT, UR4, 0x3, UPT ;  /* 0x000000030400788c */ /* 0x000fe4000bf05270 */
[----:B------:R-:W-:Y:S02]  /*5c40*/  UIADD3 UR44, UPT, UPT, UR15, UR44, URZ ;  /* 0x0000002c0f2c7290 */ /* 0x000fe4000fffe0ff */
[----:B------:R-:W-:Y:S01]  /*5c50*/  USEL UR32, UR4, URZ, UP0 ;  /* 0x000000ff04207287 */ /* 0x000fe20008000000 */
[----:B------:R-:W-:Y:S01]  /*5c60*/  @!P2 R2UR UR4, R0 ;  /* 0x000000000004a2ca */ /* 0x000fe200000e0000 */
[----:B------:R-:W-:Y:S01]  /*5c70*/  IMAD.U32 R4, RZ, RZ, UR6 ;  /* 0x00000006ff047e24 */ /* 0x000fe2000f8e00ff */
[----:B------:R-:W-:Y:S02]  /*5c80*/  USEL UR25, URZ, 0x1, UP0 ;  /* 0x00000001ff197887 */ /* 0x000fe40008000000 */
[----:B------:R-:W-:Y:S02]  /*5c90*/  VOTEU.ALL UP0, P2 ;  /* 0x0000000000ff7886 */ /* 0x000fe40001000000 */
[----:B------:R-:W-:Y:S02]  /*5ca0*/  @!P2 R2UR UR6, R4 ;  /* 0x000000000406a2ca */ /* 0x000fe400000e0000 */
[----:B------:R-:W-:Y:S05]  /*5cb0*/  LOP3.LUT R9, R9, UR25, RZ, 0x3c, !PT ;  /* 0x0000001909097c12 */ /* 0x000fea000f8e3cff */
[----:B------:R-:W-:Y:S01]  /*5cc0*/  IMAD.U32 R5, RZ, RZ, UR4 ;  /* 0x00000004ff057e24 */ /* 0x000fe2000f8e00ff */
[----:B--2---:R-:W-:Y:S04]  /*5cd0*/  UPRMT UR4, UR56, 0x654, UR17 ;  /* 0x0000065438047896 */ /* 0x004fe80008000011 */
[----:B------:R-:W-:Y:S11]  /*5ce0*/  @!P2 R2UR UR7, R5 ;  /* 0x000000000507a2ca */ /* 0x000ff600000e0000 */
[----:B------:R-:W-:Y:S02]  /*5cf0*/  @!UPT UIADD3 URZ, UPT, UPT, URZ, URZ, URZ ;  /* 0x000000fffffff290 */ /* 0x000fe4000fffe0ff */
[----:B------:R1:W-:Y:S01]  /*5d00*/  @!UP0 UTMALDG.4D.IM2COL [UR16], [UR6], UR24 ;  /* 0x00000010060083b4 */ /* 0x0003e20008058018 */
[----:B------:R-:W-:Y:S05]  /*5d10*/  VOTEU.ALL UP0, P2 ;  /* 0x0000000000ff7886 */ /* 0x000fea0001000000 */
[----:B------:R2:W-:Y:S01]  /*5d20*/  @!UP0 UTMALDG.4D.IM2COL [UR8], [UR6], UR24 ;  /* 0x00000008060083b4 */ /* 0x0005e20008058018 */
[----:B------:R2:W-:Y:S01]  /*5d30*/  @!P2 SYNCS.ARRIVE.TRANS64.RED.A0TR RZ, [UR5+0x110], R3 ;  /* 0x00011003ffffa9a7 */ /* 0x0005e20008300405 */
[----:B------:R-:W-:Y:S01]  /*5d40*/  SYNCS.ARRIVE.TRANS64.RED.A1T0 RZ, [UR4], RZ ;  /* 0x000000ffffff79a7 */ /* 0x000fe20008100404 */
[----:B-1----:R-:W-:Y:S01]  /*5d50*/  UIADD3 UR20, UPT, UPT, UR14, UR55, URZ ;  /* 0x000000370e147290 */ /* 0x002fe2000fffe0ff */
[----:B------:R-:W-:Y:S11]  /*5d60*/  BRA.U UP2, `(.L_x_101) ;  /* 0xfffffff102747547 */ /* 0x000ff6000b83ffff */
[----:B------:R-:W-:Y:S01]  /*5d70*/  UIADD3 UR31, UPT, UPT, UR31, 0x128, URZ ;  /* 0x000001281f1f7890 */ /* 0x000fe2000fffe0ff */
[----:B------:R-:W-:-:S03]  /*5d80*/  SHF.L.U32 R2, R9, 0x1f, RZ ;  /* 0x0000001f09027819 */ /* 0x000fc600000006ff */
[----:B------:R-:W-:-:S09]  /*5d90*/  ULEA UR4, UR32, UR31, 0x3 ;  /* 0x0000001f20047291 */ /* 0x000fd2000f8e18ff */
[----:B------:R-:W1:Y:S02]  /*5da0*/  SYNCS.PHASECHK.TRANS64.TRYWAIT P0, [UR4], R2 ;  /* 0x00000002ff0075a7 */ /* 0x000e640008001104 */
[----:B-1----:R-:W-:Y:S05]  /*5db0*/  @!P0 BRA `(.L_x_102) ;  /* 0x00000034009c8947 */ /* 0x002fea0003800000 */
.L_x_199:
[----:B------:R-:W-:-:S04]  /*5dc0*/  UIADD3 UR4, UPT, UPT, UR32, 0x1, URZ ;  /* 0x0000000120047890 */ /* 0x000fc8000fffe0ff */
[----:B------:R-:W-:-:S04]  /*5dd0*/  UISETP.NE.AND UP0, UPT, UR4, 0x3, UPT ;  /* 0x000000030400788c */ /* 0x000fc8000bf05270 */
[----:B--2---:R-:W-:Y:S02]  /*5de0*/  USEL UR6, URZ, 0x1, UP0 ;  /* 0x00000001ff067887 */ /* 0x004fe40008000000 */
[----:B------:R-:W-:-:S04]  /*5df0*/  USEL UR4, UR4, URZ, UP0 ;  /* 0x000000ff04047287 */ /* 0x000fc80008000000 */
[----:B------:R-:W-:Y:S01]  /*5e00*/  ULEA UR5, UR4, UR31, 0x3 ;  /* 0x0000001f04057291 */ /* 0x000fe2000f8e18ff */
[----:B------:R-:W-:-:S04]  /*5e10*/  LOP3.LUT R9, R9, UR6, RZ, 0x3c, !PT ;  /* 0x0000000609097c12 */ /* 0x000fc8000f8e3cff */
[----:B-1----:R-:W-:-:S04]  /*5e20*/  SHF.L.U32 R2, R9, 0x1f, RZ ;  /* 0x0000001f09027819 */ /* 0x002fc800000006ff */
[----:B------:R-:W1:Y:S02]  /*5e30*/  SYNCS.PHASECHK.TRANS64.TRYWAIT P0, [UR5], R2 ;  /* 0x00000002ff0075a7 */ /* 0x000e640008001105 */
[----:B-1----:R-:W-:Y:S05]  /*5e40*/  @!P0 BRA `(.L_x_103) ;  /* 0x0000003400908947 */ /* 0x002fea0003800000 */
.L_x_201:
[----:B------:R-:W-:-:S04]  /*5e50*/  UIADD3 UR4, UPT, UPT, UR4, 0x1, URZ ;  /* 0x0000000104047890 */ /* 0x000fc8000fffe0ff */
[----:B------:R-:W-:-:S04]  /*5e60*/  UISETP.NE.AND UP0, UPT, UR4, 0x3, UPT ;  /* 0x000000030400788c */ /* 0x000fc8000bf05270 */
[----:B------:R-:W-:Y:S02]  /*5e70*/  USEL UR5, URZ, 0x1, UP0 ;  /* 0x00000001ff057887 */ /* 0x000fe40008000000 */
[----:B------:R-:W-:-:S04]  /*5e80*/  USEL UR4, UR4, URZ, UP0 ;  /* 0x000000ff04047287 */ /* 0x000fc80008000000 */
[----:B------:R-:W-:Y:S01]  /*5e90*/  ULEA UR4, UR4, UR31, 0x3 ;  /* 0x0000001f04047291 */ /* 0x000fe2000f8e18ff */
[----:B-1----:R-:W-:-:S04]  /*5ea0*/  LOP3.LUT R2, R9, UR5, RZ, 0x3c, !PT ;  /* 0x0000000509027c12 */ /* 0x002fc8000f8e3cff */
[----:B------:R-:W-:Y:S01]  /*5eb0*/  SHF.L.U32 R2, R2, 0x1f, RZ ;  /* 0x0000001f02027819 */ /* 0x000fe200000006ff */
[----:B------:R-:W-:-:S07]  /*5ec0*/  IMAD.U32 R0, RZ, RZ, UR4 ;  /* 0x00000004ff007e24 */ /* 0x000fce000f8e00ff */
.L_x_104:
[----:B-1----:R1:W2:Y:S02]  /*5ed0*/  SYNCS.PHASECHK.TRANS64.TRYWAIT P0, [R0+URZ], R2 ;  /* 0x00000002000075a7 */ /* 0x0022a400080011ff */
[----:B--2---:R-:W-:Y:S05]  /*5ee0*/  @!P0 NANOSLEEP.SYNCS 0x989680 ;  /* 0x009896800000895d */ /* 0x004fea0003900000 */
[----:B------:R-:W2:Y:S02]  /*5ef0*/  @!P0 SYNCS.PHASECHK.TRANS64 P0, [R0+URZ], R2 ;  /* 0x00000002000085a7 */ /* 0x000ea400080010ff */
[----:B--2---:R-:W-:Y:S05]  /*5f00*/  @P0 EXIT ;  /* 0x000000000000094d */ /* 0x004fea0003800000 */
[----:B------:R-:W-:Y:S05]  /*5f10*/  BRA `(.L_x_104) ;  /* 0xfffffffc00ec7947 */ /* 0x000fea000383ffff */
.L_x_92:
[----:B------:R-:W-:-:S06]  /*5f20*/  UISETP.GE.AND UP0, UPT, UR18, 0x4, UPT ;  /* 0x000000041200788c */ /* 0x000fcc000bf06270 */
[----:B------:R-:W-:-:S13]  /*5f30*/  PLOP3.LUT P0, PT, PT, PT, UP0, 0x80, 0x8 ;  /* 0x000000000008781c */ /* 0x000fda0003f0f008 */
[----:B-1----:R-:W-:Y:S05]  /*5f40*/  @!P0 EXIT ;  /* 0x000000000000894d */ /* 0x002fea0003800000 */
[----:B------:R-:W1:Y:S08]  /*5f50*/  S2UR UR4, SR_CgaCtaId ;  /* 0x00000000000479c3 */ /* 0x000e700000008800 */
[----:B------:R-:W-:Y:S01]  /*5f60*/  BAR.SYNC.DEFER_BLOCKING 0x6, 0xa0 ;  /* 0x0182800000007b1d */ /* 0x000fe20000010000 */
[----:B------:R-:W-:Y:S01]  /*5f70*/  IMAD.SHL.U32 R44, R55, 0x10, RZ ;  /* 0x00000010372c7824 */ /* 0x000fe200078e00ff */
[----:B------:R-:W-:Y:S01]  /*5f80*/  CS2R R52, SRZ ;  /* 0x0000000000347805 */ /* 0x000fe2000001ff00 */
[----:B------:R-:W-:-:S02]  /*5f90*/  IMAD.SHL.U32 R0, R46, 0x200, RZ ;  /* 0x000002002e007824 */ /* 0x000fc400078e00ff */
[C---:B------:R-:W-:Y:S01]  /*5fa0*/  IMAD.SHL.U32 R4, R55.reuse, 0x2, RZ ;  /* 0x0000000237047824 */ /* 0x040fe200078e00ff */
[----:B------:R-:W-:Y:S02]  /*5fb0*/  UMOV UR45, 0x400 ;  /* 0x00000400002d7882 */ /* 0x000fe40000000000 */
[----:B------:R-:W2:Y:S01]  /*5fc0*/  LDC.64 R42, c[0x0][0x8b0] ;  /* 0x00022c00ff2a7b82 */ /* 0x000ea20000000a00 */
[C---:B------:R-:W-:Y:S01]  /*5fd0*/  LOP3.LUT R54, R44.reuse, 0x5b0, RZ, 0xc0, !PT ;  /* 0x000005b02c367812 */ /* 0x040fe200078ec0ff */
[----:B------:R-:W-:Y:S01]  /*5fe0*/  IMAD.U32 R23, R55, 0x10000, RZ ;  /* 0x0001000037177824 */ /* 0x000fe200078e00ff */
[----:B------:R-:W-:Y:S01]  /*5ff0*/  LOP3.LUT R5, R44, 0x40, RZ, 0xc0, !PT ;  /* 0x000000402c057812 */ /* 0x000fe200078ec0ff */
[----:B------:R-:W-:Y:S01]  /*6000*/  IMAD.MOV.U32 R22, RZ, RZ, RZ ;  /* 0x000000ffff167224 */ /* 0x000fe200078e00ff */
[----:B------:R-:W-:Y:S01]  /*6010*/  LOP3.LUT R54, R54, 0x200, R0, 0xf8, !PT ;  /* 0x0000020036367812 */ /* 0x000fe200078ef800 */
[----:B------:R-:W-:Y:S01]  /*6020*/  IMAD.SHL.U32 R0, R46, 0x200000, RZ ;  /* 0x002000002e007824 */ /* 0x000fe200078e00ff */
[----:B------:R-:W-:Y:S01]  /*6030*/  LOP3.LUT P0, RZ, R44, 0x40, RZ, 0xc0, !PT ;  /* 0x000000402cff7812 */ /* 0x000fe2000780c0ff */
[----:B------:R-:W3:Y:S01]  /*6040*/  LDC.64 R40, c[0x0][0x8a8] ;  /* 0x00022a00ff287b82 */ /* 0x000ee20000000a00 */
[----:B------:R-:W-:Y:S01]  /*6050*/  LOP3.LUT R4, R5, 0x8, R4, 0xf8, !PT ;  /* 0x0000000805047812 */ /* 0x000fe200078ef804 */
[----:B------:R-:W4:Y:S01]  /*6060*/  LDCU UR59, c[0x0][0x370] ;  /* 0x00006e00ff3b77ac */ /* 0x000f220008000800 */
[----:B------:R-:W-:-:S02]  /*6070*/  LOP3.LUT R0, R0, 0x200000, RZ, 0xc0, !PT ;  /* 0x0020000000007812 */ /* 0x000fc400078ec0ff */
[----:B------:R-:W-:Y:S01]  /*6080*/  LOP3.LUT R54, R54, R4, RZ, 0xfc, !PT ;  /* 0x0000000436367212 */ /* 0x000fe200078efcff */
[----:B------:R-:W2:Y:S01]  /*6090*/  LDCU UR42, c[0x0][0xb0c] ;  /* 0x00016180ff2a77ac */ /* 0x000ea20008000800 */
[----:B------:R-:W-:Y:S02]  /*60a0*/  LOP3.LUT R23, R0, 0x400000, R23, 0xf8, !PT ;  /* 0x0040000000177812 */ /* 0x000fe400078ef817 */
[----:B------:R-:W-:Y:S01]  /*60b0*/  P2R R0, PR, RZ, 0x1 ;  /* 0x00000001ff007803 */ /* 0x000fe20000000000 */
[----:B-1----:R-:W-:Y:S01]  /*60c0*/  ULEA UR45, UR4, UR45, 0x18 ;  /* 0x0000002d042d7291 */ /* 0x002fe2000f8ec0ff */
[----:B------:R-:W-:Y:S01]  /*60d0*/  LOP3.LUT R55, R55, 0x60, RZ, 0xc0, !PT ;  /* 0x0000006037377812 */ /* 0x000fe200078ec0ff */
[----:B------:R-:W1:Y:S01]  /*60e0*/  LDCU.64 UR4, c[0x0][0xa90] ;  /* 0x00015200ff0477ac */ /* 0x000e620008000a00 */
[----:B------:R-:W2:Y:S06]  /*60f0*/  LDCU UR38, c[0x0][0xb30] ;  /* 0x00016600ff2677ac */ /* 0x000eac0008000800 */
[----:B------:R-:W4:Y:S01]  /*6100*/  LDS R2, [UR45+0x1a0] ;  /* 0x0001a02dff027984 */ /* 0x000f220008000800 */
[----:B------:R-:W2:Y:S01]  /*6110*/  LDCU.64 UR56, c[0x0][0x888] ;  /* 0x00011100ff3877ac */ /* 0x000ea20008000a00 */
[----:B------:R-:W2:Y:S01]  /*6120*/  LDCU.64 UR40, c[0x0][0xb28] ;  /* 0x00016500ff2877ac */ /* 0x000ea20008000a00 */
[----:B------:R-:W2:Y:S01]  /*6130*/  LDCU.64 UR62, c[0x0][0x890] ;  /* 0x00011200ff3e77ac */ /* 0x000ea20008000a00 */
[----:B-1----:R-:W-:Y:S01]  /*6140*/  IMAD.U32 R48, RZ, RZ, UR4 ;  /* 0x00000004ff307e24 */ /* 0x002fe2000f8e00ff */
[----:B------:R-:W-:Y:S01]  /*6150*/  UIADD3 UR4, UPT, UPT, UR45, 0x200, URZ ;  /* 0x000002002d047890 */ /* 0x000fe2000fffe0ff */
[----:B------:R-:W-:Y:S01]  /*6160*/  IMAD.U32 R47, RZ, RZ, UR5 ;  /* 0x00000005ff2f7e24 */ /* 0x000fe2000f8e00ff */
[----:B------:R-:W1:Y:S04]  /*6170*/  LDCU.128 UR52, c[0x0][0xb10] ;  /* 0x00016200ff3477ac */ /* 0x000e680008000c00 */
[----:B------:R-:W-:Y:S01]  /*6180*/  IMAD.U32 R0, RZ, RZ, UR4 ;  /* 0x00000004ff007e24 */ /* 0x000fe2000f8e00ff */
[----:B------:R-:W1:Y:S01]  /*6190*/  LDCU UR58, c[0x0][0x374] ;  /* 0x00006e80ff3a77ac */ /* 0x000e620008000800 */
[----:B------:R-:W-:Y:S01]  /*61a0*/  UMOV UR51, 0x1 ;  /* 0x0000000100337882 */ /* 0x000fe20000000000 */
[----:B------:R-:W-:Y:S01]  /*61b0*/  UMOV UR48, URZ ;  /* 0x000000ff00307c82 */ /* 0x000fe20008000000 */
[----:B------:R-:W-:Y:S01]  /*61c0*/  UMOV UR50, URZ ;  /* 0x000000ff00327c82 */ /* 0x000fe20008000000 */
[----:B------:R-:W-:Y:S01]  /*61d0*/  UMOV UR49, URZ ;  /* 0x000000ff00317c82 */ /* 0x000fe20008000000 */
[C---:B----4-:R-:W-:Y:S01]  /*61e0*/  VIADD R3, R2.reuse, 0x20 ;  /* 0x0000002002037836 */ /* 0x050fe20000000000 */
[----:B------:R-:W-:-:S04]  /*61f0*/  LOP3.LUT R2, R2, 0xffff, RZ, 0xc0, !PT ;  /* 0x0000ffff02027812 */ /* 0x000fc800078ec0ff */
[----:B------:R-:W-:-:S05]  /*6200*/  LOP3.LUT R3, R3, 0xffff, RZ, 0xc0, !PT ;  /* 0x0000ffff03037812 */ /* 0x000fca00078ec0ff */
[----:B-123--:R4:W-:Y:S02]  /*6210*/  STL.64 [R1], R2 ;  /* 0x0000000201007387 */ /* 0x00e9e40000100a00 */
.L_x_135:
[----:B----4-:R-:W-:Y:S04]  /*6220*/  SHF.L.U32 R2, R52, 0x1f, RZ ;  /* 0x0000001f34027819 */ /* 0x010fe800000006ff */
[----:B------:R-:W1:Y:S02]  /*6230*/  SYNCS.PHASECHK.TRANS64.TRYWAIT P0, [UR45+0x150], R2 ;  /* 0x00015002ff0075a7 */ /* 0x000e64000800112d */
[----:B-1----:R-:W-:Y:S05]  /*6240*/  @!P0 BRA `(.L_x_105) ;  /* 0x0000003000a88947 */ /* 0x002fea0003800000 */
.L_x_203:
[----:B-1----:R-:W-:Y:S01]  /*6250*/  LEA R2, R22, UR43, 0x2 ;  /* 0x0000002b16027c11 */ /* 0x002fe2000f8e10ff */
[----:B------:R-:W1:Y:S01]  /*6260*/  LDS.128 R4, [UR45+0x190] ;  /* 0x0001902dff047984 */ /* 0x000e620008000c00 */
[----:B------:R-:W-:Y:S02]  /*6270*/  UIADD3 UR4, UPT, UPT, UR45, 0x158, URZ ;  /* 0x000001582d047890 */ /* 0x000fe4000fffe0ff */
[----:B------:R-:W-:Y:S01]  /*6280*/  UISETP.GE.AND UP0, UPT, UR39, 0x1, UPT ;  /* 0x000000012700788c */ /* 0x000fe2000bf06270 */
[----:B------:R-:W-:Y:S01]  /*6290*/  @!PT LDS RZ, [RZ] ;  /* 0x00000000fffff984 */ /* 0x000fe20000000800 */
[----:B------:R-:W-:Y:S01]  /*62a0*/  @!PT LDS RZ, [RZ] ;  /* 0x00000000fffff984 */ /* 0x000fe20000000800 */
[----:B------:R-:W-:Y:S01]  /*62b0*/  @!PT LDS RZ, [RZ] ;  /* 0x00000000fffff984 */ /* 0x000fe20000000800 */
[----:B------:R-:W-:Y:S01]  /*62c0*/  @!PT LDS RZ, [RZ] ;  /* 0x00000000fffff984 */ /* 0x000fe20000000800 */
[----:B------:R2:W-:Y:S06]  /*62d0*/  MEMBAR.ALL.CTA ;  /* 0x0000000000007992 */ /* 0x0005ec0000008000 */
[----:B--2---:R-:W2:Y:S01]  /*62e0*/  FENCE.VIEW.ASYNC.S ;  /* 0x00000000000073c6 */ /* 0x004ea20000000000 */
[----:B------:R-:W-:Y:S09]  /*62f0*/  UPRMT UR4, URZ, 0x654, UR4 ;  /* 0x00000654ff047896 */ /* 0x000ff20008000004 */
[----:B--2---:R-:W-:Y:S01]  /*6300*/  SYNCS.ARRIVE.TRANS64.RED.A1T0 RZ, [UR4], RZ ;  /* 0x000000ffffff79a7 */ /* 0x004fe20008100404 */
[----:B------:R-:W5:Y:S01]  /*6310*/  LDL R2, [R2] ;  /* 0x0000000002027983 */ /* 0x000f620000100800 */
[----:B-1----:R-:W-:Y:S11]  /*6320*/  LOP3.LUT P0, RZ, R6, 0x1, RZ, 0xc0, !PT ;  /* 0x0000000106ff7812 */ /* 0x002ff6000780c0ff */
[----:B------:R-:W-:Y:S02]  /*6330*/  @!UPT UIADD3 URZ, UPT, UPT, URZ, URZ, URZ ;  /* 0x000000fffffff290 */ /* 0x000fe4000fffe0ff */
[----:B------:R-:W-:Y:S01]  /*6340*/  VOTEU.ANY UP1, P0 ;  /* 0x0000000000ff7886 */ /* 0x000fe20000020100 */
[----:B------:R-:W-:Y:S01]  /*6350*/  PLOP3.LUT P0, PT, PT, PT, UP1, 0x80, 0x8 ;  /* 0x000000000008781c */ /* 0x000fe20003f0f018 */
[----:B------:R-:W-:Y:S11]  /*6360*/  UP2UR UR60, UPR, URZ, 0x2 ;  /* 0x00000002ff3c7883 */ /* 0x000ff60008000000 */
[----:B------:R-:W-:Y:S01]  /*6370*/  @!UPT UIADD3 URZ, UPT, UPT, URZ, URZ, URZ ;  /* 0x000000fffffff290 */ /* 0x000fe2000fffe0ff */
[----:B------:R-:W-:Y:S02]  /*6380*/  @P0 MOV R3, R4 ;  /* 0x0000000400030202 */ /* 0x000fe40000000f00 */
[----:B------:R-:W-:Y:S02]  /*6390*/  @P0 LOP3.LUT R0, R5, 0xffff, RZ, 0xc0, !PT ;  /* 0x0000ffff05000812 */ /* 0x000fe400078ec0ff */
[----:B------:R-:W-:Y:S02]  /*63a0*/  @P0 R2UR UR5, R3 ;  /* 0x00000000030502ca */ /* 0x000fe400000e0000 */
[----:B------:R-:W-:Y:S11]  /*63b0*/  @P0 R2UR UR4, R0 ;  /* 0x00000000000402ca */ /* 0x000ff600000e0000 */
[----:B------:R-:W-:Y:S02]  /*63c0*/  @UP1 UMOV UR37, UR5 ;  /* 0x0000000500251c82 */ /* 0x000fe40008000000 */
[----:B------:R-:W-:Y:S01]  /*63d0*/  @UP1 UMOV UR36, UR4 ;  /* 0x0000000400241c82 */ /* 0x000fe20008000000 */
[----:B------:R-:W-:Y:S05]  /*63e0*/  BRA.U !UP0, `(.L_x_106) ;  /* 0x0000000108cc7547 */ /* 0x000fea000b800000 */
[----:B------:R-:W1:Y:S01]  /*63f0*/  LDCU UR9, c[0x0][0xb20] ;  /* 0x00016400ff0977ac */ /* 0x000e620008000800 */
[----:B------:R-:W-:Y:S02]  /*6400*/  UIMAD.WIDE.U32 UR4, UR58, UR55, URZ ;  /* 0x000000373a0472a5 */ /* 0x000fe4000f8e00ff */
[----:B------:R-:W-:Y:S02]  /*6410*/  UIMAD.WIDE.U32 UR6, UR59, UR52, URZ ;  /* 0x000000343b0672a5 */ /* 0x000fe4000f8e00ff */
[----:B------:R-:W-:Y:S02]  /*6420*/  UIMAD.WIDE.U32 UR10, UR36, UR55, URZ ;  /* 0x00000037240a72a5 */ /* 0x000fe4000f8e00ff */
[----:B------:R-:W-:Y:S02]  /*6430*/  UISETP.NE.AND UP0, UPT, UR54, 0x1, UPT ;  /* 0x000000013600788c */ /* 0x000fe4000bf05270 */
[----:B------:R-:W-:Y:S02]  /*6440*/  UISETP.NE.AND UP1, UPT, UR42, 0x1, UPT ;  /* 0x000000012a00788c */ /* 0x000fe4000bf25270 */
[----:B------:R-:W-:Y:S02]  /*6450*/  UISETP.NE.AND UP2, UPT, UR39, 0x1, UPT ;  /* 0x000000012700788c */ /* 0x000fe4000bf45270 */
[----:B------:R-:W-:Y:S01]  /*6460*/  UIMAD.WIDE.U32 UR12, UR37, UR52, URZ ;  /* 0x00000034250c72a5 */ /* 0x000fe2000f8e00ff */
[----:B------:R-:W-:Y:S01]  /*6470*/  UMOV UR4, UR5 ;  /* 0x0000000500047c82 */ /* 0x000fe20008000000 */
[----:B------:R-:W-:Y:S01]  /*6480*/  UMOV UR6, UR11 ;  /* 0x0000000b00067c82 */ /* 0x000fe20008000000 */
[----:B-1----:R-:W-:Y:S03]  /*6490*/  USHF.R.U32.HI UR8, URZ, UR9, UR4 ;  /* 0x00000009ff087299 */ /* 0x002fe60008011604 */
[----:B------:R-:W-:Y:S02]  /*64a0*/  UMOV UR4, UR7 ;  /* 0x0000000700047c82 */ /* 0x000fe40008000000 */
[----:B------:R-:W-:Y:S02]  /*64b0*/  USHF.R.U32.HI UR5, URZ, UR53, UR4 ;  /* 0x00000035ff057299 */ /* 0x000fe40008011604 */
[----:B------:R-:W-:Y:S02]  /*64c0*/  USEL UR4, UR58, UR8, !UP0 ;  /* 0x000000083a047287 */ /* 0x000fe4000c000000 */
[----:B------:R-:W-:Y:S02]  /*64d0*/  USHF.R.U32.HI UR8, URZ, UR9, UR6 ;  /* 0x00000009ff087299 */ /* 0x000fe40008011606 */
[----:B------:R-:W-:Y:S02]  /*64e0*/  UIMAD.WIDE.U32 UR6, UR4, UR40, URZ ;  /* 0x00000028040672a5 */ /* 0x000fe4000f8e00ff */
[----:B------:R-:W-:Y:S02]  /*64f0*/  USEL UR9, UR59, UR5, !UP1 ;  /* 0x000000053b097287 */ /* 0x000fe4000c800000 */
[----:B------:R-:W-:Y:S02]  /*6500*/  USEL UR8, UR36, UR8, !UP0 ;  /* 0x0000000824087287 */ /* 0x000fe4000c000000 */
[----:B------:R-:W-:Y:S01]  /*6510*/  UIMAD.WIDE.U32 UR10, UR9, UR40, URZ ;  /* 0x00000028090a72a5 */ /* 0x000fe2000f8e00ff */
[----:B------:R-:W-:Y:S01]  /*6520*/  UMOV UR6, UR7 ;  /* 0x0000000700067c82 */ /* 0x000fe20008000000 */
[----:B------:R-:W-:Y:S01]  /*6530*/  UMOV UR5, UR13 ;  /* 0x0000000d00057c82 */ /* 0x000fe20008000000 */
[----:B------:R-:W-:Y:S02]  /*6540*/  @UP2 USHF.R.U32.HI UR4, URZ, UR41, UR6 ;  /* 0x00000029ff042299 */ /* 0x000fe40008011606 */
[----:B------:R-:W-:Y:S02]  /*6550*/  USHF.R.U32.HI UR5, URZ, UR53, UR5 ;  /* 0x00000035ff057299 */ /* 0x000fe40008011605 */
[----:B------:R-:W-:Y:S02]  /*6560*/  UIMAD UR4, UR39, UR4, URZ ;  /* 0x00000004270472a4 */ /* 0x000fe4000f8e02ff */
[----:B------:R-:W-:Y:S02]  /*6570*/  USEL UR5, UR37, UR5, !UP1 ;  /* 0x0000000525057287 */ /* 0x000fe4000c800000 */
[----:B------:R-:W-:Y:S01]  /*6580*/  UISETP.GE.AND UP0, UPT, UR8, UR4, UPT ;  /* 0x000000040800728c */ /* 0x000fe2000bf06270 */
[----:B------:R-:W-:Y:S01]  /*6590*/  UMOV UR6, UR11 ;  /* 0x0000000b00067c82 */ /* 0x000fe20008000000 */
[----:B------:R-:W-:Y:S02]  /*65a0*/  UIMAD.WIDE.U32 UR10, UR8, UR40, URZ ;  /* 0x00000028080a72a5 */ /* 0x000fe4000f8e00ff */
[----:B------:R-:W-:Y:S04]  /*65b0*/  @UP2 USHF.R.U32.HI UR9, URZ, UR41, UR6 ;  /* 0x00000029ff092299 */ /* 0x000fe80008011606 */
[----:B------:R-:W-:Y:S01]  /*65c0*/  UIMAD UR6, UR39, UR9, URZ ;  /* 0x00000009270672a4 */ /* 0x000fe2000f8e02ff */
[----:B------:R-:W-:Y:S03]  /*65d0*/  UMOV UR4, UR11 ;  /* 0x0000000b00047c82 */ /* 0x000fe60008000000 */
[----:B------:R-:W-:Y:S02]  /*65e0*/  UISETP.GE.OR UP0, UPT, UR5, UR6, UP0 ;  /* 0x000000060500728c */ /* 0x000fe40008706670 */
[----:B------:R-:W-:Y:S02]  /*65f0*/  USHF.R.U32.HI UR4, URZ, UR41, UR4 ;  /* 0x00000029ff047299 */ /* 0x000fe40008011604 */
[----:B------:R-:W-:Y:S02]  /*6600*/  UIMAD.WIDE.U32 UR6, UR5, UR40, URZ ;  /* 0x00000028050672a5 */ /* 0x000fe4000f8e00ff */
[----:B------:R-:W-:Y:S02]  /*6610*/  USEL UR11, UR8, UR4, !UP2 ;  /* 0x00000004080b7287 */ /* 0x000fe4000d000000 */
[----:B------:R-:W-:Y:S02]  /*6620*/  UIADD3 UR6, UPT, UPT, -UR5, URZ, URZ ;  /* 0x000000ff05067290 */ /* 0x000fe4000fffe1ff */
[----:B------:R-:W-:Y:S02]  /*6630*/  UIADD3 UR10, UPT, UPT, -UR11, URZ, URZ ;  /* 0x000000ff0b0a7290 */ /* 0x000fe4000fffe1ff */
[----:B------:R-:W-:Y:S02]  /*6640*/  UIMAD UR6, UR42, UR6, UR37 ;  /* 0x000000062a0672a4 */ /* 0x000fe4000f8e0225 */
[----:B------:R-:W-:Y:S01]  /*6650*/  UIMAD UR10, UR39, UR10, UR8 ;  /* 0x0000000a270a72a4 */ /* 0x000fe2000f8e0208 */
[----:B------:R-:W-:Y:S01]  /*6660*/  @!UP0 UMOV UR4, UR7 ;  /* 0x0000000700048c82 */ /* 0x000fe20008000000 */
[----:B------:R-:W-:Y:S02]  /*6670*/  UIADD3 UR7, UPT, UPT, -UR8, URZ, URZ ;  /* 0x000000ff08077290 */ /* 0x000fe4000fffe1ff */
[----:B------:R-:W-:Y:S04]  /*6680*/  @!UP0 USHF.R.U32.HI UR4, URZ, UR41, UR4 ;  /* 0x00000029ff048299 */ /* 0x000fe80008011604 */
[----:B------:R-:W-:Y:S04]  /*6690*/  @!UP0 USEL UR4, UR5, UR4, !UP2 ;  /* 0x0000000405048287 */ /* 0x000fe8000d000000 */
[----:B------:R-:W-:Y:S02]  /*66a0*/  @!UP0 UIMAD UR9, UR9, UR10, UR4 ;  /* 0x0000000a090982a4 */ /* 0x000fe4000f8e0204 */
[----:B------:R-:W-:Y:S02]  /*66b0*/  @!UP0 UIADD3 UR10, UPT, UPT, UR11, -UR4, URZ ;  /* 0x800000040b0a8290 */ /* 0x000fe4000fffe0ff */
[----:B------:R-:W-:Y:S02]  /*66c0*/  UIMAD UR4, UR54, UR7, UR36 ;  /* 0x00000007360472a4 */ /* 0x000fe4000f8e0224 */
[----:B------:R-:W-:Y:S03]  /*66d0*/  @!UP0 UIMAD UR8, UR10, UR39, UR5 ;  /* 0x000000270a0882a4 */ /* 0x000fe6000f8e0205 */
[----:B------:R-:W-:Y:S02]  /*66e0*/  @!UP0 UMOV UR5, UR9 ;  /* 0x0000000900058c82 */ /* 0x000fe40008000000 */
[----:B------:R-:W-:Y:S02]  /*66f0*/  UIMAD UR37, UR5, UR42, UR6 ;  /* 0x0000002a052572a4 */ /* 0x000fe4000f8e0206 */
[----:B------:R-:W-:Y:S11]  /*6700*/  UIMAD UR36, UR8, UR54, UR4 ;  /* 0x00000036082472a4 */ /* 0x000ff6000f8e0204 */
[----:B------:R-:W-:Y:S01]  /*6710*/  @!UPT UIADD3 URZ, UPT, UPT, URZ, URZ, URZ ;  /* 0x000000fffffff290 */ /* 0x000fe2000fffe0ff */
.L_x_106:
[----:B------:R-:W-:Y:S01]  /*6720*/  UISETP.NE.AND UP0, UPT, UR38, 0x1, UPT ;  /* 0x000000012600788c */ /* 0x000fe2000bf05270 */
[----:B------:R-:W-:Y:S01]  /*6730*/  @P0 SHF.R.U32.HI R4, RZ, 0x10, R5 ;  /* 0x00000010ff040819 */ /* 0x000fe20000011605 */
[----:B------:R-:W-:Y:S02]  /*6740*/  UIADD3 UR11, UPT, UPT, UR45, 0x200, URZ ;  /* 0x000002002d0b7890 */ /* 0x000fe4000fffe0ff */
[----:B------:R-:W-:Y:S01]  /*6750*/  USHF.L.U32 UR47, UR20, 0x6, URZ ;  /* 0x00000006142f7899 */ /* 0x000fe200080006ff */
[----:B------:R-:W-:Y:S06]  /*6760*/  @P0 R2UR UR61, R4 ;  /* 0x00000000043d02ca */ /* 0x000fec00000e0000 */
[----:B------:R-:W1:Y:S01]  /*6770*/  @!UP0 LDCU.128 UR12, c[0x0][0xb10] ;  /* 0x00016200ff0c87ac */ /* 0x000e620008000c00 */
[----:B------:R-:W2:Y:S01]  /*6780*/  @!UP0 LDCU UR5, c[0x0][0xb0c] ;  /* 0x00016180ff0587ac */ /* 0x000ea20008000800 */
[----:B------:R-:W3:Y:S01]  /*6790*/  @!UP0 LDCU UR10, c[0x0][0xb20] ;  /* 0x00016400ff0a87ac */ /* 0x000ee20008000800 */
[----:B-1----:R-:W-:Y:S02]  /*67a0*/  UIMAD.WIDE.U32 UR8, UR37, UR12, URZ ;  /* 0x0000000c250872a5 */ /* 0x002fe4000f8e00ff */
[----:B------:R-:W-:Y:S02]  /*67b0*/  UIMAD.WIDE.U32 UR6, UR36, UR15, URZ ;  /* 0x0000000f240672a5 */ /* 0x000fe4000f8e00ff */
[----:B------:R-:W-:Y:S03]  /*67c0*/  @!UP0 UISETP.NE.AND UP1, UPT, UR14, 0x1, UPT ;  /* 0x000000010e00888c */ /* 0x000fe6000bf25270 */
[----:B------:R-:W-:Y:S01]  /*67d0*/  @!UP0 UMOV UR4, UR9 ;  /* 0x0000000900048c82 */ /* 0x000fe20008000000 */
[----:B--2---:R-:W-:Y:S02]  /*67e0*/  @!UP0 UISETP.NE.AND UP2, UPT, UR5, 0x1, UPT ;  /* 0x000000010500888c */ /* 0x004fe4000bf45270 */
[----:B------:R-:W-:Y:S01]  /*67f0*/  @!UP0 USHF.R.U32.HI UR4, URZ, UR13, UR4 ;  /* 0x0000000dff048299 */ /* 0x000fe20008011604 */
[----:B------:R-:W-:Y:S02]  /*6800*/  @!UP0 UMOV UR6, UR7 ;  /* 0x0000000700068c82 */ /* 0x000fe40008000000 */
[----:B---3--:R-:W-:Y:S02]  /*6810*/  @!UP0 USHF.R.U32.HI UR6, URZ, UR10, UR6 ;  /* 0x0000000aff068299 */ /* 0x008fe40008011606 */
[----:B------:R-:W-:Y:S02]  /*6820*/  @!UP0 USEL UR7, UR37, UR4, !UP2 ;  /* 0x0000000425078287 */ /* 0x000fe4000d000000 */
[----:B------:R-:W-:Y:S04]  /*6830*/  @!UP0 USEL UR6, UR36, UR6, !UP1 ;  /* 0x0000000624068287 */ /* 0x000fe8000c800000 */
[----:B------:R-:W-:Y:S02]  /*6840*/  @!UP0 UIADD3 UR4, UPT, UPT, -UR7, UR6, URZ ;  /* 0x0000000607048290 */ /* 0x000fe4000fffe1ff */
[----:B------:R-:W-:Y:S02]  /*6850*/  @!UP0 UIADD3 UR6, UPT, UPT, UR7, -UR6, URZ ;  /* 0x8000000607068290 */ /* 0x000fe4000fffe0ff */
[----:B------:R-:W-:Y:S02]  /*6860*/  @!UP0 UIMAD UR37, UR4, UR5, UR37 ;  /* 0x00000005042582a4 */ /* 0x000fe4000f8e0225 */
[----:B------:R-:W-:Y:S02]  /*6870*/  @!UP0 UIMAD UR36, UR6, UR14, UR36 ;  /* 0x0000000e062482a4 */ /* 0x000fe4000f8e0224 */
[----:B------:R-:W-:Y:S09]  /*6880*/  ULOP3.LUT UP0, URZ, UR11, 0x90, URZ, 0xc0, !UPT ;  /* 0x000000900bff7892 */ /* 0x000ff2000f80c0ff */
[----:B------:R-:W-:Y:S05]  /*6890*/  BRA.U !UP0, `(.L_x_107) ;  /* 0x00000001087c7547 */ /* 0x000fea000b800000 */
[----:B------:R-:W1:Y:S01]  /*68a0*/  LDCU.64 UR8, c[0x4][0x80] ;  /* 0x01001000ff0877ac */ /* 0x000e620008000a00 */
[----:B------:R-:W-:Y:S01]  /*68b0*/  MOV R16, 0x0 ;  /* 0x0000000000107802 */ /* 0x000fe20000000f00 */
[----:B------:R-:W-:Y:S02]  /*68c0*/  HFMA2 R12, -RZ, RZ, 0, 5.9604644775390625e-08 ;  /* 0x00000001ff0c7431 */ /* 0x000fe400000001ff */
[----:B------:R-:W-:Y:S01]  /*68d0*/  IMAD.MOV.U32 R8, RZ, RZ, 0x70 ;  /* 0x00000070ff087424 */ /* 0x000fe200078e00ff */
[----:B------:R2:W3:Y:S01]  /*68e0*/  LDC.64 R14, c[0x4][R16] ;  /* 0x01000000100e7b82 */ /* 0x0004e20000000a00 */
[----:B------:R-:W4:Y:S01]  /*68f0*/  LDCU.64 UR6, c[0x4][0x88] ;  /* 0x01001100ff0677ac */ /* 0x000f220008000a00 */
[----:B------:R-:W-:Y:S01]  /*6900*/  IMAD.MOV.U32 R13, RZ, RZ, RZ ;  /* 0x000000ffff0d7224 */ /* 0x000fe200078e00ff */
[----:B------:R-:W2:Y:S01]  /*6910*/  LDCU.64 UR4, c[0x4][0x8] ;  /* 0x01000100ff0477ac */ /* 0x000ea20008000a00 */
[----:B-1----:R-:W-:Y:S01]  /*6920*/  MOV R5, UR9 ;  /* 0x0000000900057c02 */ /* 0x002fe20008000f00 */
[----:B------:R-:W-:Y:S01]  /*6930*/  IMAD.U32 R4, RZ, RZ, UR8 ;  /* 0x00000008ff047e24 */ /* 0x000fe2000f8e00ff */
[----:B----4-:R-:W-:Y:S01]  /*6940*/  MOV R7, UR7 ;  /* 0x0000000700077c02 */ /* 0x010fe20008000f00 */
[----:B------:R-:W-:Y:S01]  /*6950*/  IMAD.U32 R6, RZ, RZ, UR6 ;  /* 0x00000006ff067e24 */ /* 0x000fe2000f8e00ff */
[----:B--2---:R-:W-:Y:S01]  /*6960*/  MOV R11, UR5 ;  /* 0x00000005000b7c02 */ /* 0x004fe20008000f00 */
[----:B------:R-:W-:Y:S02]  /*6970*/  IMAD.U32 R10, RZ, RZ, UR4 ;  /* 0x00000004ff0a7e24 */ /* 0x000fe4000f8e00ff */
[----:B------:R-:W-:Y:S07]  /*6980*/  LEPC R20, `(.L_x_108) ;  /* 0x000000001014794e */ /* 0x000fee0000000000 */
[----:B---3-5:R-:W-:Y:S05]  /*6990*/  CALL.ABS.NOINC R14 ;  /* 0x000000000e007343 */ /* 0x028fea0003c00000 */
.L_x_108:
[----:B------:R-:W1:Y:S01]  /*69a0*/  LDCU.64 UR8, c[0x4][0x80] ;  /* 0x01001000ff0877ac */ /* 0x000e620008000a00 */
[----:B------:R-:W2:Y:S01]  /*69b0*/  LDC.64 R16, c[0x4][R16] ;  /* 0x0100000010107b82 */ /* 0x000ea20000000a00 */
[----:B------:R-:W-:Y:S02]  /*69c0*/  HFMA2 R12, -RZ, RZ, 0, 5.9604644775390625e-08 ;  /* 0x00000001ff0c7431 */ /* 0x000fe400000001ff */
[----:B------:R-:W-:Y:S02]  /*69d0*/  IMAD.MOV.U32 R8, RZ, RZ, 0x70 ;  /* 0x00000070ff087424 */ /* 0x000fe400078e00ff */
[----:B------:R-:W-:Y:S01]  /*69e0*/  IMAD.MOV.U32 R13, RZ, RZ, RZ ;  /* 0x000000ffff0d7224 */ /* 0x000fe200078e00ff */
[----:B------:R-:W3:Y:S01]  /*69f0*/  LDCU.64 UR6, c[0x4][0x88] ;  /* 0x01001100ff0677ac */ /* 0x000ee20008000a00 */
[----:B------:R-:W4:Y:S01]  /*6a00*/  LDCU.64 UR4, c[0x4][0x8] ;  /* 0x01000100ff0477ac */ /* 0x000f220008000a00 */
[----:B-1----:R-:W-:Y:S02]  /*6a10*/  MOV R4, UR8 ;  /* 0x0000000800047c02 */ /* 0x002fe40008000f00 */
[----:B------:R-:W-:Y:S02]  /*6a20*/  MOV R5, UR9 ;  /* 0x0000000900057c02 */ /* 0x000fe40008000f00 */
[----:B---3--:R-:W-:Y:S01]  /*6a30*/  MOV R7, UR7 ;  /* 0x0000000700077c02 */ /* 0x008fe20008000f00 */
[----:B------:R-:W-:Y:S01]  /*6a40*/  IMAD.U32 R6, RZ, RZ, UR6 ;  /* 0x00000006ff067e24 */ /* 0x000fe2000f8e00ff */
[----:B----4-:R-:W-:Y:S01]  /*6a50*/  MOV R11, UR5 ;  /* 0x00000005000b7c02 */ /* 0x010fe20008000f00 */
[----:B------:R-:W-:Y:S02]  /*6a60*/  IMAD.U32 R10, RZ, RZ, UR4 ;  /* 0x00000004ff0a7e24 */ /* 0x000fe4000f8e00ff */
[----:B------:R-:W-:Y:S07]  /*6a70*/  LEPC R20, `(.L_x_107) ;  /* 0x000000001014794e */ /* 0x000fee0000000000 */
[----:B--2---:R-:W-:Y:S05]  /*6a80*/  CALL.ABS.NOINC R16 ;  /* 0x0000000010007343 */ /* 0x004fea0003c00000 */
.L_x_107:
[----:B------:R-:W-:Y:S01]  /*6a90*/  R2UR UR4, R51 ;  /* 0x00000000330472ca */ /* 0x000fe200000e0000 */
[----:B------:R-:W-:Y:S01]  /*6aa0*/  UISETP.NE.U32.AND UP0, UPT, UR62, URZ, UPT ;  /* 0x000000ff3e00728c */ /* 0x000fe2000bf05070 */
[----:B------:R-:W-:Y:S02]  /*6ab0*/  ISETP.NE.U32.AND P4, PT, R42, RZ, PT ;  /* 0x000000ff2a00720c */ /* 0x000fe40003f85070 */
[----:B------:R-:W-:Y:S01]  /*6ac0*/  ISETP.NE.U32.AND P2, PT, RZ, UR56, PT ;  /* 0x00000038ff007c0c */ /* 0x000fe2000bf45070 */
[----:B------:R-:W-:Y:S01]  /*6ad0*/  UISETP.NE.AND.EX UP1, UPT, UR63, URZ, UPT, UP0 ;  /* 0x000000ff3f00728c */ /* 0x000fe2000bf25300 */
[----:B------:R-:W-:Y:S01]  /*6ae0*/  ISETP.NE.AND.EX P4, PT, R43, RZ, PT, P4 ;  /* 0x000000ff2b00720c */ /* 0x000fe20003f85340 */
[----:B------:R-:W-:Y:S01]  /*6af0*/  UPLOP3.LUT UP0, UPT, UPT, UPT, UPT, 0x40, 0x4 ;  /* 0x000000000004789c */ /* 0x000fe20003f0e870 */
[----:B------:R-:W-:Y:S05]  /*6b00*/  ISETP.NE.AND.EX P2, PT, RZ, UR57, PT, P2 ;  /* 0x00000039ff007c0c */ /* 0x000fea000bf45320 */
[----:B------:R-:W-:Y:S06]  /*6b10*/  UISETP.NE.AND UP2, UPT, UR4, URZ, UPT ;  /* 0x000000ff0400728c */ /* 0x000fec000bf45270 */
[----:B------:R-:W-:Y:S05]  /*6b20*/  PLOP3.LUT P1, PT, PT, PT, UP2, 0x80, 0x8 ;  /* 0x000000000008781c */ /* 0x000fea0003f2f028 */
[----:B------:R-:W-:Y:S06]  /*6b30*/  @UP2 UPLOP3.LUT UP0, UPT, UPT, UPT, UP1, 0x80, 0x8 ;  /* 0x000000000008289c */ /* 0x000fec0003f0f010 */
[----:B------:R-:W-:Y:S01]  /*6b40*/  PLOP3.LUT P0, PT, PT, PT, UP0, 0x80, 0x8 ;  /* 0x000000000008781c */ /* 0x000fe20003f0f008 */
[----:B------:R-:W-:Y:S01]  /*6b50*/  @!UPT UIADD3 URZ, UPT, UPT, URZ, URZ, URZ ;  /* 0x000000fffffff290 */ /* 0x000fe2000fffe0ff */
[----:B------:R-:W-:Y:S11]  /*6b60*/  BRA.U !UP1, `(.L_x_109) ;  /* 0x00000001093c7547 */ /* 0x000ff6000b800000 */
[----:B------:R-:W-:Y:S01]  /*6b70*/  UISETP.NE.U32.AND UP0, UPT, UR56, URZ, UPT ;  /* 0x000000ff3800728c */ /* 0x000fe2000bf05070 */
[----:B------:R-:W-:Y:S01]  /*6b80*/  HFMA2 R0, -RZ, RZ, 0, 5.9604644775390625e-08 ;  /* 0x00000001ff007431 */ /* 0x000fe200000001ff */
[----:B------:R-:W1:Y:S01]  /*6b90*/  LDCU.64 UR8, c[0x0][0x358] ;  /* 0x00006b00ff0877ac */ /* 0x000e620008000a00 */
[----:B------:R-:W-:Y:S01]  /*6ba0*/  IMAD.MOV.U32 R45, RZ, RZ, 0x1 ;  /* 0x00000001ff2d7424 */ /* 0x000fe200078e00ff */
[----:B------:R-:W-:Y:S06]  /*6bb0*/  UISETP.NE.AND.EX UP0, UPT, UR57, URZ, UPT, UP0 ;  /* 0x000000ff3900728c */ /* 0x000fec000bf05300 */
        /* <DEDUP_REMOVED lines=9> */
[----:B-12---:R-:W-:Y:S02]  /*6c50*/  @!P3 IMAD.U32 R26, RZ, RZ, UR4 ;  /* 0x00000004ff1abe24 */ /* 0x006fe4000f8e00ff */
.L_x_109:
[----:B------:R-:W-:Y:S05]  /*6c60*/  @!P4 BRA `(.L_x_110) ;  /* 0x000000000024c947 */ /* 0x000fea0003800000 */
[----:B------:R-:W-:Y:S01]  /*6c70*/  ISETP.NE.U32.AND P3, PT, R40, RZ, PT ;  /* 0x000000ff2800720c */ /* 0x000fe20003f65070 */
[----:B------:R-:W1:Y:S03]  /*6c80*/  LDCU.64 UR4, c[0x0][0x358] ;  /* 0x00006b00ff0477ac */ /* 0x000e660008000a00 */
[----:B------:R-:W-:Y:S11]  /*6c90*/  ISETP.NE.AND.EX P3, PT, R41, RZ, PT, P3 ;  /* 0x000000ff2900720c */ /* 0x000ff60003f65330 */
[----:B------:R-:W-:Y:S02]  /*6ca0*/  @!UPT UIADD3 URZ, UPT, UPT, URZ, URZ, URZ ;  /* 0x000000fffffff290 */ /* 0x000fe4000fffe0ff */
[----:B------:R-:W2:Y:S01]  /*6cb0*/  @P3 LDC.64 R4, c[0x0][0x8a8] ;  /* 0x00022a00ff043b82 */ /* 0x000ea20000000a00 */
[----:B------:R-:W-:Y:S04]  /*6cc0*/  @P3 IMAD R0, R42, UR46, RZ ;  /* 0x0000002e2a003c24 */ /* 0x000fe8000f8e02ff */
[----:B--2---:R-:W-:Y:S05]  /*6cd0*/  @P3 IMAD.WIDE R4, R0, 0x4, R4 ;  /* 0x0000000400043825 */ /* 0x004fea00078e0204 */
[----:B-1---5:R1:W5:Y:S02]  /*6ce0*/  @P3 LDG.E R24, desc[UR4][R4.64] ;  /* 0x0000000404183981 */ /* 0x022364000c1e1900 */
[----:B-1----:R-:W2:Y:S02]  /*6cf0*/  @!P3 LDC R24, c[0x0][0x8a0] ;  /* 0x00022800ff18bb82 */ /* 0x002ea40000000800 */
.L_x_110:
[----:B-----5:R-:W-:Y:S01]  /*6d00*/  FSETP.NEU.AND P4, PT, R26, RZ, PT ;  /* 0x000000ff1a00720b */ /* 0x020fe20003f8d000 */
[----:B------:R-:W1:Y:S01]  /*6d10*/  LDCU.128 UR8, c[0x0][0xa80] ;  /* 0x00015000ff0877ac */ /* 0x000e620008000c00 */
[----:B------:R-:W-:Y:S01]  /*6d20*/  SEL R5, RZ, 0xffffffff, P2 ;  /* 0xffffffffff057807 */ /* 0x000fe20001000000 */
[----:B------:R-:W-:Y:S01]  /*6d30*/  IMAD.U32 R64, RZ, RZ, UR48 ;  /* 0x00000030ff407e24 */ /* 0x000fe2000f8e00ff */
[----:B------:R-:W-:Y:S01]  /*6d40*/  @P1 LOP3.LUT P2, RZ, R45, 0xff, RZ, 0xc0, !PT ;  /* 0x000000ff2dff1812 */ /* 0x000fe2000784c0ff */
[----:B------:R-:W-:Y:S01]  /*6d50*/  IMAD.SHL.U32 R66, R54, 0x2, RZ ;  /* 0x0000000236427824 */ /* 0x000fe200078e00ff */
[----:B------:R-:W-:Y:S01]  /*6d60*/  @P1 SEL R0, RZ, 0xffffffff, P4 ;  /* 0xffffffffff001807 */ /* 0x000fe20002000000 */
[----:B------:R-:W-:Y:S01]  /*6d70*/  IMAD.SHL.U32 R64, R64, 0x1000, RZ ;  /* 0x0000100040407824 */ /* 0x000fe200078e00ff */
[----:B------:R-:W-:Y:S01]  /*6d80*/  LEA R59, R22, UR45, 0x3 ;  /* 0x0000002d163b7c11 */ /* 0x000fe2000f8e18ff */
[----:B------:R-:W-:Y:S01]  /*6d90*/  ULOP3.LUT UR4, UR51, 0x1, URZ, 0x3c, !UPT ;  /* 0x0000000133047892 */ /* 0x000fe2000f8e3cff */
[----:B------:R-:W-:Y:S01]  /*6da0*/  @P0 SEL R0, R5, R0, !P2 ;  /* 0x0000000005000207 */ /* 0x000fe20005000000 */
[----:B------:R-:W-:Y:S01]  /*6db0*/  USHF.L.U32 UR12, UR44, 0x6, URZ ;  /* 0x000000062c0c7899 */ /* 0x000fe200080006ff */
[----:B------:R-:W-:Y:S01]  /*6dc0*/  R2UR UR6, R48 ;  /* 0x00000000300672ca */ /* 0x000fe200000e0000 */
[----:B------:R-:W-:Y:S01]  /*6dd0*/  BSSY B1, `(.L_x_111) ;  /* 0x0000049000017945 */ /* 0x000fe20003800000 */
[----:B------:R-:W-:Y:S01]  /*6de0*/  @P1 LOP3.LUT R0, R0, 0x1, RZ, 0xc0, !PT ;  /* 0x0000000100001812 */ /* 0x000fe200078ec0ff */
[----:B------:R-:W-:Y:S01]  /*6df0*/  IMAD.U32 R27, RZ, RZ, UR4 ;  /* 0x00000004ff1b7e24 */ /* 0x000fe2000f8e00ff */
[----:B------:R-:W-:Y:S01]  /*6e00*/  R2UR UR13, R47 ;  /* 0x000000002f0d72ca */ /* 0x000fe200000e0000 */
[----:B------:R-:W-:Y:S01]  /*6e10*/  IMAD.U32 R58, RZ, RZ, UR12 ;  /* 0x0000000cff3a7e24 */ /* 0x000fe2000f8e00ff */
[----:B------:R-:W-:Y:S01]  /*6e20*/  ISETP.NE.U32.OR P6, PT, R0, 0x1, !P1 ;  /* 0x000000010000780c */ /* 0x000fe20004fc5470 */
[----:B------:R-:W-:Y:S01]  /*6e30*/  IMAD.U32 R0, RZ, RZ, UR48 ;  /* 0x00000030ff007e24 */ /* 0x000fe2000f8e00ff */
[----:B-1----:R-:W-:Y:S01]  /*6e40*/  UIMAD.WIDE.U32 UR4, UR12, UR9, URZ ;  /* 0x000000090c0472a5 */ /* 0x002fe2000f8e00ff */
[----:B------:R-:W-:Y:S01]  /*6e50*/  PLOP3.LUT P3, PT, PT, PT, UP1, 0x80, 0x8 ;  /* 0x000000000008781c */ /* 0x000fe20003f6f018 */
[----:B------:R-:W-:Y:S01]  /*6e60*/  UISETP.NE.AND UP0, UPT, UR8, 0x1, UPT ;  /* 0x000000010800788c */ /* 0x000fe2000bf05270 */
[----:B------:R-:W-:Y:S01]  /*6e70*/  SEL R4, RZ, 0xffffffff, P4 ;  /* 0xffffffffff047807 */ /* 0x000fe20002000000 */
[----:B------:R-:W-:Y:S01]  /*6e80*/  IMAD.MOV.U32 R67, RZ, RZ, 0x1 ;  /* 0x00000001ff437424 */ /* 0x000fe200078e00ff */
[----:B------:R-:W-:Y:S01]  /*6e90*/  LEA R0, R0, UR45, 0x3 ;  /* 0x0000002d00007c11 */ /* 0x000fe2000f8e18ff */
[----:B------:R-:W-:Y:S01]  /*6ea0*/  IMAD.IADD R25, R23, 0x1, R2 ;  /* 0x0000000117197824 */ /* 0x000fe200078e0202 */
[----:B------:R-:W-:Y:S01]  /*6eb0*/  UMOV UR4, UR5 ;  /* 0x0000000500047c82 */ /* 0x000fe20008000000 */
[----:B------:R-:W-:Y:S01]  /*6ec0*/  LOP3.LUT P4, R60, R45, 0xff, RZ, 0xc0, !PT ;  /* 0x000000ff2d3c7812 */ /* 0x000fe2000788c0ff */
[----:B------:R-:W-:Y:S01]  /*6ed0*/  USHF.R.U32.HI UR4, URZ, UR10, UR4 ;  /* 0x0000000aff047299 */ /* 0x000fe20008011604 */
[----:B------:R-:W-:Y:S01]  /*6ee0*/  P2R R61, PR, RZ, 0x40 ;  /* 0x00000040ff3d7803 */ /* 0x000fe20000000000 */
[----:B------:R-:W-:Y:S01]  /*6ef0*/  IMAD.U32 R65, RZ, RZ, UR48 ;  /* 0x00000030ff417e24 */ /* 0x000fe2000f8e00ff */
[----:B------:R-:W-:Y:S01]  /*6f00*/  @P6 SHF.L.U32 R3, R27, 0x1f, RZ ;  /* 0x0000001f1b036819 */ /* 0x000fe200000006ff */
[----:B------:R-:W-:Y:S01]  /*6f10*/  USEL UR4, UR12, UR4, !UP0 ;  /* 0x000000040c047287 */ /* 0x000fe2000c000000 */
[----:B------:R-:W-:Y:S01]  /*6f20*/  @P3 SEL R4, R5, R4, !P4 ;  /* 0x0000000405043207 */ /* 0x000fe20006000000 */
[----:B------:R-:W-:Y:S01]  /*6f30*/  UISETP.NE.AND UP0, UPT, UR11, 0x1, UPT ;  /* 0x000000010b00788c */ /* 0x000fe2000bf05270 */
[----:B------:R1:W3:Y:S01]  /*6f40*/  @P6 SYNCS.PHASECHK.TRANS64.TRYWAIT P1, [R0+URZ+0x110], R3 ;  /* 0x00011003000065a7 */ /* 0x0002e200080211ff */
[----:B------:R-:W-:Y:S01]  /*6f50*/  UIMAD.WIDE.U32 UR6, UR4, UR6, URZ ;  /* 0x00000006040672a5 */ /* 0x000fe2000f8e00ff */
[----:B------:R-:W-:Y:S01]  /*6f60*/  LOP3.LUT R4, R4, 0x1, RZ, 0xc0, !PT ;  /* 0x0000000104047812 */ /* 0x000fe200078ec0ff */
[----:B------:R-:W-:Y:S01]  /*6f70*/  IMAD.U32 R57, RZ, RZ, UR4 ;  /* 0x00000004ff397e24 */ /* 0x000fe2000f8e00ff */
[----:B------:R-:W-:Y:S02]  /*6f80*/  CS2R R38, SRZ ;  /* 0x0000000000267805 */ /* 0x000fe4000001ff00 */
[----:B------:R-:W-:Y:S01]  /*6f90*/  PLOP3.LUT P2, PT, PT, PT, UP0, 0x80, 0x8 ;  /* 0x000000000008781c */ /* 0x000fe20003f4f008 */
[----:B------:R-:W-:Y:S01]  /*6fa0*/  IMAD R6, RZ, RZ, -UR4 ;  /* 0x80000004ff067e24 */ /* 0x000fe2000f8e02ff */
[----:B------:R-:W-:Y:S01]  /*6fb0*/  ISETP.NE.U32.AND P5, PT, R4, 0x1, PT ;  /* 0x000000010400780c */ /* 0x000fe20003fa5070 */
[----:B------:R-:W-:Y:S01]  /*6fc0*/  UMOV UR5, UR7 ;  /* 0x0000000700057c82 */ /* 0x000fe20008000000 */
[----:B------:R-:W-:Y:S01]  /*6fd0*/  IMAD.U32 R56, RZ, RZ, UR4 ;  /* 0x00000004ff387e24 */ /* 0x000fe2000f8e00ff */
[----:B------:R-:W-:Y:S01]  /*6fe0*/  USHF.R.U32.HI UR5, URZ, UR13, UR5 ;  /* 0x0000000dff057299 */ /* 0x000fe20008011605 */
[----:B------:R-:W-:Y:S01]  /*6ff0*/  IMAD R58, R6, UR8, R58 ;  /* 0x00000008063a7c24 */ /* 0x000fe2000f8e023a */
[----:B------:R-:W-:Y:S02]  /*7000*/  P2R R68, PR, RZ, 0x20 ;  /* 0x00000020ff447803 */ /* 0x000fe40000000000 */
[----:B------:R-:W-:Y:S02]  /*7010*/  CS2R R36, SRZ ;  /* 0x0000000000247805 */ /* 0x000fe4000001ff00 */
[----:B------:R-:W-:Y:S02]  /*7020*/  CS2R R30, SRZ ;  /* 0x00000000001e7805 */ /* 0x000fe4000001ff00 */
[----:B------:R-:W-:Y:S02]  /*7030*/  CS2R R28, SRZ ;  /* 0x00000000001c7805 */ /* 0x000fe4000001ff00 */
[----:B------:R-:W-:Y:S02]  /*7040*/  SEL R57, R57, UR5, !P2 ;  /* 0x0000000539397c07 */ /* 0x000fe4000d000000 */
[----:B------:R-:W-:Y:S03]  /*7050*/  IADD3 R63, PT, PT, R64, UR45, R66 ;  /* 0x0000002d403f7c10 */ /* 0x000fe6000fffe042 */
[----:B------:R-:W-:Y:S01]  /*7060*/  IMAD.MOV R5, RZ, RZ, -R57 ;  /* 0x000000ffff057224 */ /* 0x000fe200078e0a39 */
[----:B-1----:R-:W-:Y:S03]  /*7070*/  SHF.L.U32 R3, R53, 0x1f, RZ ;  /* 0x0000001f35037819 */ /* 0x002fe600000006ff */
[----:B------:R-:W-:Y:S01]  /*7080*/  IMAD R56, R5, UR11, R56 ;  /* 0x0000000b05387c24 */ /* 0x000fe2000f8e0238 */
[----:B------:R1:W4:Y:S01]  /*7090*/  SYNCS.PHASECHK.TRANS64.TRYWAIT P0, [R59+URZ+0x160], R3 ;  /* 0x000160033b0075a7 */ /* 0x00032200080011ff */
[----:B---3--:R-:W-:Y:S01]  /*70a0*/  @P6 SEL R67, RZ, 0x1, !P1 ;  /* 0x00000001ff436807 */ /* 0x008fe20004800000 */
[----:B-1----:R-:W-:Y:S06]  /*70b0*/  @!P6 BRA `(.L_x_112) ;  /* 0x000000000068e947 */ /* 0x002fec0003800000 */
[----:B------:R-:W-:Y:S01]  /*70c0*/  LOP3.LUT P6, RZ, R44, 0x40, RZ, 0xc0, !PT ;  /* 0x000000402cff7812 */ /* 0x000fe200078cc0ff */
[----:B------:R-:W-:Y:S01]  /*70d0*/  VIADD R2, R63, 0x200 ;  /* 0x000002003f027836 */ /* 0x000fe20000000000 */
[----:B------:R-:W-:Y:S01]  /*70e0*/  ISETP.NE.AND P2, PT, R67, RZ, PT ;  /* 0x000000ff4300720c */ /* 0x000fe20003f45270 */
[----:B------:R-:W-:Y:S01]  /*70f0*/  BSSY B0, `(.L_x_113) ;  /* 0x000000d000007945 */ /* 0x000fe20003800000 */
[----:B------:R-:W-:Y:S01]  /*7100*/  PLOP3.LUT P1, PT, PT, PT, PT, 0x8, 0x80 ;  /* 0x000000000080781c */ /* 0x000fe20003f2e170 */
[----:B------:R-:W-:Y:S01]  /*7110*/  @P5 VIADD R4, R63, 0x210 ;  /* 0x000002103f045836 */ /* 0x000fe20000000000 */
[----:B------:R-:W-:Y:S02]  /*7120*/  @P5 PLOP3.LUT P1, PT, P6, PT, PT, 0x80, 0x8 ;  /* 0x000000000008581c */ /* 0x000fe4000372f070 */
[----:B------:R-:W-:Y:S02]  /*7130*/  CS2R R38, SRZ ;  /* 0x0000000000267805 */ /* 0x000fe4000001ff00 */
[----:B------:R-:W-:Y:S02]  /*7140*/  CS2R R36, SRZ ;  /* 0x0000000000247805 */ /* 0x000fe4000001ff00 */
[----:B------:R-:W-:Y:S02]  /*7150*/  CS2R R30, SRZ ;  /* 0x00000000001e7805 */ /* 0x000fe4000001ff00 */
[----:B------:R-:W-:Y:S05]  /*7160*/  CS2R R28, SRZ ;  /* 0x00000000001c7805 */ /* 0x000fea000001ff00 */
[----:B------:R-:W-:Y:S01]  /*7170*/  @P1 VIADD R4, R2, 0xfffffff0 ;  /* 0xfffffff002041836 */ /* 0x000fe20000000000 */
[----:B------:R-:W-:Y:S06]  /*7180*/  @P2 BRA `(.L_x_114) ;  /* 0x00000000000c2947 */ /* 0x000fec0003800000 */
[----:B------:R-:W-:Y:S04]  /*7190*/  SHF.L.U32 R2, R27, 0x1f, RZ ;  /* 0x0000001f1b027819 */ /* 0x000fe800000006ff */
[----:B------:R-:W1:Y:S02]  /*71a0*/  SYNCS.PHASECHK.TRANS64.TRYWAIT P1, [R0+URZ+0x110], R2 ;  /* 0x00011002000075a7 */ /* 0x000e6400080211ff */
[----:B-1----:R-:W-:Y:S05]  /*71b0*/  @!P1 BRA `(.L_x_115) ;  /* 0x0000002000e49947 */ /* 0x002fea0003800000 */
.L_x_114:
[----:B------:R-:W-:Y:S05]  /*71c0*/  BSYNC B0 ;  /* 0x0000000000007941 */ /* 0x000fea0003800000 */
.L_x_113:
[----:B------:R-:W-:Y:S01]  /*71d0*/  UIADD3 UR4, UPT, UPT, UR48, 0x1, URZ ;  /* 0x0000000130047890 */ /* 0x000fe2000fffe0ff */
[----:B------:R-:W-:Y:S03]  /*71e0*/  ISETP.NE.AND P1, PT, R68, RZ, PT ;  /* 0x000000ff4400720c */ /* 0x000fe60003f25270 */
[----:B------:R-:W-:Y:S04]  /*71f0*/  UISETP.NE.AND UP0, UPT, UR4, 0x3, UPT ;  /* 0x000000030400788c */ /* 0x000fe8000bf05270 */
[----:B------:R-:W-:Y:S02]  /*7200*/  USEL UR5, URZ, 0x1, UP0 ;  /* 0x00000001ff057887 */ /* 0x000fe40008000000 */
[----:B------:R-:W-:Y:S04]  /*7210*/  USEL UR4, UR4, URZ, UP0 ;  /* 0x000000ff04047287 */ /* 0x000fe80008000000 */
[----:B------:R3:W1:Y:S01]  /*7220*/  @P1 LDS.128 R36, [R4] ;  /* 0x0000000004241984 */ /* 0x0006620000000c00 */
[----:B------:R-:W-:Y:S01]  /*7230*/  LOP3.LUT R27, R27, UR5, RZ, 0x3c, !PT ;  /* 0x000000051b1b7c12 */ /* 0x000fe2000f8e3cff */
[----:B------:R-:W-:Y:S02]  /*7240*/  IMAD.U32 R65, RZ, RZ, UR4 ;  /* 0x00000004ff417e24 */ /* 0x000fe4000f8e00ff */
[----:B------:R3:W1:Y:S04]  /*7250*/  @P1 LDS.128 R28, [R63+0x200] ;  /* 0x000200003f1c1984 */ /* 0x0006680000000c00 */
.L_x_112:
[----:B------:R-:W-:Y:S05]  /*7260*/  BSYNC B1 ;  /* 0x0000000000017941 */ /* 0x000fea0003800000 */
.L_x_111:
[----:B-1----:R-:W-:Y:S04]  /*7270*/  SHF.R.U32.HI R0, RZ, 0x15, R25 ;  /* 0x00000015ff007819 */ /* 0x002fe80000011619 */
[----:B------:R-:W-:Y:S01]  /*7280*/  LOP3.LUT P1, RZ, R0, 0x3, R46, 0x48, !PT ;  /* 0x0000000300ff7812 */ /* 0x000fe2000782482e */
[----:B------:R-:W-:Y:S01]  /*7290*/  @!UPT UIADD3 URZ, UPT, UPT, URZ, URZ, URZ ;  /* 0x000000fffffff290 */ /* 0x000fe2000fffe0ff */
[----:B----4-:R-:W-:Y:S11]  /*72a0*/  @P0 BRA `(.L_x_116) ;  /* 0x0000000000080947 */ /* 0x010ff60003800000 */
[----:B------:R-:W1:Y:S02]  /*72b0*/  SYNCS.PHASECHK.TRANS64.TRYWAIT P0, [R59+URZ+0x160], R3 ;  /* 0x000160033b0075a7 */ /* 0x000e6400080011ff */
[----:B-1----:R-:W-:Y:S05]  /*72c0*/  @!P0 BRA `(.L_x_117) ;  /* 0x0000002000b48947 */ /* 0x002fea0003800000 */
.L_x_116:
[----:B------:R-:W-:Y:S05]  /*72d0*/  @!P1 BRA `(.L_x_118) ;  /* 0x0000000000409947 */ /* 0x000fea0003800000 */
[----:B------:R-:W4:Y:S01]  /*72e0*/  LDCU.64 UR8, c[0x4][0x70] ;  /* 0x01000e00ff0877ac */ /* 0x000f220008000a00 */
[----:B-1----:R-:W-:Y:S01]  /*72f0*/  MOV R3, 0x0 ;  /* 0x0000000000037802 */ /* 0x002fe20000000f00 */
[----:B------:R-:W-:Y:S02]  /*7300*/  HFMA2 R12, -RZ, RZ, 0, 5.9604644775390625e-08 ;  /* 0x00000001ff0c7431 */ /* 0x000fe400000001ff */
[----:B------:R-:W-:Y:S02]  /*7310*/  IMAD.MOV.U32 R8, RZ, RZ, 0x192 ;  /* 0x00000192ff087424 */ /* 0x000fe400078e00ff */
[----:B------:R-:W-:Y:S01]  /*7320*/  IMAD.MOV.U32 R13, RZ, RZ, RZ ;  /* 0x000000ffff0d7224 */ /* 0x000fe200078e00ff */
[----:B------:R-:W1:Y:S01]  /*7330*/  LDCU.64 UR6, c[0x4][0x78] ;  /* 0x01000f00ff0677ac */ /* 0x000e620008000a00 */
[----:B------:R-:W2:Y:S01]  /*7340*/  LDC.64 R2, c[0x4][R3] ;  /* 0x0100000003027b82 */ /* 0x000ea20000000a00 */
[----:B------:R-:W5:Y:S01]  /*7350*/  LDCU.64 UR4, c[0x4][0x10] ;  /* 0x01000200ff0477ac */ /* 0x000f620008000a00 */
[----:B----4-:R-:W-:Y:S01]  /*7360*/  MOV R5, UR9 ;  /* 0x0000000900057c02 */ /* 0x010fe20008000f00 */
[----:B---3--:R-:W-:Y:S01]  /*7370*/  IMAD.U32 R4, RZ, RZ, UR8 ;  /* 0x00000008ff047e24 */ /* 0x008fe2000f8e00ff */
[----:B-1----:R-:W-:Y:S01]  /*7380*/  MOV R7, UR7 ;  /* 0x0000000700077c02 */ /* 0x002fe20008000f00 */
[----:B------:R-:W-:Y:S01]  /*7390*/  IMAD.U32 R6, RZ, RZ, UR6 ;  /* 0x00000006ff067e24 */ /* 0x000fe2000f8e00ff */
[----:B-----5:R-:W-:Y:S01]  /*73a0*/  MOV R11, UR5 ;  /* 0x00000005000b7c02 */ /* 0x020fe20008000f00 */
[----:B------:R-:W-:Y:S02]  /*73b0*/  IMAD.U32 R10, RZ, RZ, UR4 ;  /* 0x00000004ff0a7e24 */ /* 0x000fe4000f8e00ff */
[----:B------:R-:W-:Y:S07]  /*73c0*/  LEPC R20, `(.L_x_118) ;  /* 0x000000001014794e */ /* 0x000fee0000000000 */
[----:B--2---:R-:W-:Y:S05]  /*73d0*/  CALL.ABS.NOINC R2 ;  /* 0x0000000002007343 */ /* 0x004fea0003c00000 */
.L_x_118:
[----:B-1----:R-:W-:Y:S01]  /*73e0*/  SHF.L.U32 R3, R28, 0x10, RZ ;  /* 0x000000101c037819 */ /* 0x002fe200000006ff */
[----:B------:R-:W-:Y:S05]  /*73f0*/  WARPSYNC.ALL ;  /* 0x0000000000007948 */ /* 0x000fea0003800000 */
[----:B------:R-:W-:Y:S01]  /*7400*/  R2UR UR4, R25 ;  /* 0x00000000190472ca */ /* 0x000fe200000e0000 */
[----:B------:R-:W-:Y:S01]  /*7410*/  BSSY.RECONVERGENT B0, `(.L_x_119) ;  /* 0x0000059000007945 */ /* 0x000fe20003800200 */
[----:B------:R-:W-:Y:S02]  /*7420*/  SHF.L.U32 R20, R29, 0x10, RZ ;  /* 0x000000101d147819 */ /* 0x000fe400000006ff */
[----:B------:R-:W-:Y:S02]  /*7430*/  MOV R62, 0x10 ;  /* 0x00000010003e7802 */ /* 0x000fe40000000f00 */
[----:B------:R-:W-:Y:S02]  /*7440*/  LOP3.LUT P6, RZ, R44, 0x40, RZ, 0xc0, !PT ;  /* 0x000000402cff7812 */ /* 0x000fe400078cc0ff */
[----:B------:R-:W-:Y:S02]  /*7450*/  ISETP.NE.AND P0, PT, R55, RZ, PT ;  /* 0x000000ff3700720c */ /* 0x000fe40003f05270 */
[----:B------:R-:W-:Y:S03]  /*7460*/  SEL R62, R62, 0xfffffff0, !P6 ;  /* 0xfffffff03e3e7807 */ /* 0x000fe60007000000 */
[----:B---3--:R-:W2:Y:S02]  /*7470*/  LDTM.x16 R4, tmem[UR4] ;  /* 0x00000004000479ee */ /* 0x008ea40008240000 */
[----:B--2---:R-:W-:Y:S01]  /*7480*/  FMUL R0, R24, R4 ;  /* 0x0000000418007220 */ /* 0x004fe20000400000 */
[----:B------:R-:W-:Y:S01]  /*7490*/  LOP3.LUT R4, R28, 0xffff0000, RZ, 0xc0, !PT ;  /* 0xffff00001c047812 */ /* 0x000fe200078ec0ff */
[C---:B------:R-:W-:Y:S01]  /*74a0*/  FMUL R2, R24.reuse, R5 ;  /* 0x0000000518027220 */ /* 0x040fe20000400000 */
[----:B------:R-:W-:Y:S01]  /*74b0*/  FMUL R5, R24, R9 ;  /* 0x0000000918057220 */ /* 0x000fe20000400000 */
[----:B------:R-:W-:Y:S01]  /*74c0*/  FFMA R0, R26, R3, R0 ;  /* 0x000000031a007223 */ /* 0x000fe20000000000 */
[----:B------:R-:W-:Y:S01]  /*74d0*/  FMUL R9, R24, R13 ;  /* 0x0000000d18097220 */ /* 0x000fe20000400000 */
[----:B------:R-:W-:Y:S01]  /*74e0*/  FFMA R2, R26, R4, R2 ;  /* 0x000000041a027223 */ /* 0x000fe20000000002 */
[C---:B------:R-:W-:Y:S01]  /*74f0*/  FMUL R4, R24.reuse, R8 ;  /* 0x0000000818047220 */ /* 0x040fe20000400000 */
[C---:B------:R-:W-:Y:S01]  /*7500*/  FMUL R8, R24.reuse, R12 ;  /* 0x0000000c18087220 */ /* 0x040fe20000400000 */
[C---:B------:R-:W-:Y:S01]  /*7510*/  FMUL R12, R24.reuse, R16 ;  /* 0x00000010180c7220 */ /* 0x040fe20000400000 */
[----:B------:R-:W-:Y:S01]  /*7520*/  LOP3.LUT R16, R29, 0xffff0000, RZ, 0xc0, !PT ;  /* 0xffff00001d107812 */ /* 0x000fe200078ec0ff */
[----:B------:R-:W-:Y:S01]  /*7530*/  FMUL R3, R24, R6 ;  /* 0x0000000618037220 */ /* 0x000fe20000400000 */
[----:B------:R-:W-:Y:S01]  /*7540*/  F2FP.BF16.F32.PACK_AB R32, R2, R0 ;  /* 0x000000000220723e */ /* 0x000fe200000010ff */
[----:B------:R-:W-:Y:S01]  /*7550*/  FMUL R13, R24, R17 ;  /* 0x00000011180d7220 */ /* 0x000fe20000400000 */
[----:B------:R-:W-:Y:S01]  /*7560*/  SHF.L.U32 R17, R30, 0x10, RZ ;  /* 0x000000101e117819 */ /* 0x000fe200000006ff */
[----:B------:R-:W-:Y:S01]  /*7570*/  FMUL R7, R24, R7 ;  /* 0x0000000718077220 */ /* 0x000fe20000400000 */
[----:B------:R-:W-:Y:S01]  /*7580*/  LOP3.LUT R0, R30, 0xffff0000, RZ, 0xc0, !PT ;  /* 0xffff00001e007812 */ /* 0x000fe200078ec0ff */
[C---:B------:R-:W-:Y:S01]  /*7590*/  FFMA R3, R26.reuse, R20, R3 ;  /* 0x000000141a037223 */ /* 0x040fe20000000003 */
[C---:B------:R-:W-:Y:S01]  /*75a0*/  SHF.L.U32 R2, R31.reuse, 0x10, RZ ;  /* 0x000000101f027819 */ /* 0x040fe200000006ff */
[C---:B------:R-:W-:Y:S01]  /*75b0*/  FFMA R7, R26.reuse, R16, R7 ;  /* 0x000000101a077223 */ /* 0x040fe20000000007 */
[----:B------:R-:W-:Y:S01]  /*75c0*/  LOP3.LUT R16, R31, 0xffff0000, RZ, 0xc0, !PT ;  /* 0xffff00001f107812 */ /* 0x000fe200078ec0ff */
[C---:B------:R-:W-:Y:S01]  /*75d0*/  FFMA R4, R26.reuse, R17, R4 ;  /* 0x000000111a047223 */ /* 0x040fe20000000004 */
[----:B------:R-:W-:Y:S01]  /*75e0*/  FFMA R5, R26, R0, R5 ;  /* 0x000000001a057223 */ /* 0x000fe20000000005 */
[----:B------:R-:W-:Y:S01]  /*75f0*/  SHF.L.U32 R0, R36, 0x10, RZ ;  /* 0x0000001024007819 */ /* 0x000fe200000006ff */
[C---:B------:R-:W-:Y:S01]  /*7600*/  FMUL R6, R24.reuse, R10 ;  /* 0x0000000a18067220 */ /* 0x040fe20000400000 */
[----:B------:R-:W-:Y:S01]  /*7610*/  F2FP.BF16.F32.PACK_AB R33, R7, R3 ;  /* 0x000000030721723e */ /* 0x000fe200000010ff */
[----:B------:R-:W-:Y:S01]  /*7620*/  FMUL R11, R24, R11 ;  /* 0x0000000b180b7220 */ /* 0x000fe20000400000 */
[C---:B------:R-:W-:Y:S01]  /*7630*/  SHF.L.U32 R3, R37.reuse, 0x10, RZ ;  /* 0x0000001025037819 */ /* 0x040fe200000006ff */
[----:B------:R-:W-:Y:S01]  /*7640*/  FFMA R6, R26, R2, R6 ;  /* 0x000000021a067223 */ /* 0x000fe20000000006 */
[----:B------:R-:W-:Y:S01]  /*7650*/  LOP3.LUT R2, R36, 0xffff0000, RZ, 0xc0, !PT ;  /* 0xffff000024027812 */ /* 0x000fe200078ec0ff */
[C---:B------:R-:W-:Y:S01]  /*7660*/  FFMA R11, R26.reuse, R16, R11 ;  /* 0x000000101a0b7223 */ /* 0x040fe2000000000b */
[----:B------:R-:W-:Y:S01]  /*7670*/  FFMA R8, R26, R0, R8 ;  /* 0x000000001a087223 */ /* 0x000fe20000000008 */
[C---:B------:R-:W-:Y:S01]  /*7680*/  FMUL R10, R24.reuse, R14 ;  /* 0x0000000e180a7220 */ /* 0x040fe20000400000 */
[----:B------:R-:W-:Y:S01]  /*7690*/  LOP3.LUT R0, R37, 0xffff0000, RZ, 0xc0, !PT ;  /* 0xffff000025007812 */ /* 0x000fe200078ec0ff */
[----:B------:R-:W-:Y:S01]  /*76a0*/  FMUL R15, R24, R15 ;  /* 0x0000000f180f7220 */ /* 0x000fe20000400000 */
[C---:B------:R-:W-:Y:S01]  /*76b0*/  FFMA R9, R26.reuse, R2, R9 ;  /* 0x000000021a097223 */ /* 0x040fe20000000009 */
[----:B------:R-:W-:Y:S01]  /*76c0*/  FFMA R10, R26, R3, R10 ;  /* 0x000000031a0a7223 */ /* 0x000fe2000000000a */
[----:B------:R-:W-:Y:S01]  /*76d0*/  SHF.L.U32 R2, R38, 0x10, RZ ;  /* 0x0000001026027819 */ /* 0x000fe200000006ff */
[----:B------:R-:W-:Y:S01]  /*76e0*/  FFMA R15, R26, R0, R15 ;  /* 0x000000001a0f7223 */ /* 0x000fe2000000000f */
[----:B------:R-:W-:Y:S01]  /*76f0*/  LOP3.LUT R3, R38, 0xffff0000, RZ, 0xc0, !PT ;  /* 0xffff000026037812 */ /* 0x000fe200078ec0ff */
[C---:B------:R-:W-:Y:S01]  /*7700*/  FMUL R14, R24.reuse, R18 ;  /* 0x00000012180e7220 */ /* 0x040fe20000400000 */
[----:B------:R-:W-:Y:S01]  /*7710*/  F2FP.BF16.F32.PACK_AB R34, R5, R4 ;  /* 0x000000040522723e */ /* 0x000fe200000010ff */
[----:B------:R-:W-:Y:S01]  /*7720*/  FMUL R19, R24, R19 ;  /* 0x0000001318137220 */ /* 0x000fe20000400000 */
[C---:B------:R-:W-:Y:S01]  /*7730*/  SHF.L.U32 R0, R39.reuse, 0x10, RZ ;  /* 0x0000001027007819 */ /* 0x040fe200000006ff */
[C---:B------:R-:W-:Y:S01]  /*7740*/  FFMA R12, R26.reuse, R2, R12 ;  /* 0x000000021a0c7223 */ /* 0x040fe2000000000c */
[----:B------:R-:W-:Y:S01]  /*7750*/  LOP3.LUT R4, R39, 0xffff0000, RZ, 0xc0, !PT ;  /* 0xffff000027047812 */ /* 0x000fe200078ec0ff */
[C---:B------:R-:W-:Y:S01]  /*7760*/  FFMA R13, R26.reuse, R3, R13 ;  /* 0x000000031a0d7223 */ /* 0x040fe2000000000d */
[----:B------:R-:W-:Y:S01]  /*7770*/  F2FP.BF16.F32.PACK_AB R35, R11, R6 ;  /* 0x000000060b23723e */ /* 0x000fe200000010ff */
[C---:B------:R-:W-:Y:S01]  /*7780*/  FFMA R14, R26.reuse, R0, R14 ;  /* 0x000000001a0e7223 */ /* 0x040fe2000000000e */
[----:B------:R-:W-:Y:S01]  /*7790*/  F2FP.BF16.F32.PACK_AB R8, R9, R8 ;  /* 0x000000080908723e */ /* 0x000fe200000010ff */
[----:B------:R-:W-:Y:S01]  /*77a0*/  FFMA R19, R26, R4, R19 ;  /* 0x000000041a137223 */ /* 0x000fe20000000013 */
[----:B------:R-:W-:Y:S01]  /*77b0*/  F2FP.BF16.F32.PACK_AB R9, R15, R10 ;  /* 0x0000000a0f09723e */ /* 0x000fe200000010ff */
[----:B------:R1:W-:Y:S01]  /*77c0*/  STS.128 [R63+0x200], R32 ;  /* 0x000200203f007388 */ /* 0x0003e20000000c00 */
[----:B------:R-:W-:Y:S02]  /*77d0*/  F2FP.BF16.F32.PACK_AB R10, R13, R12 ;  /* 0x0000000c0d0a723e */ /* 0x000fe400000010ff */
[----:B------:R-:W-:Y:S02]  /*77e0*/  F2FP.BF16.F32.PACK_AB R11, R19, R14 ;  /* 0x0000000e130b723e */ /* 0x000fe400000010ff */
[----:B------:R-:W-:Y:S05]  /*77f0*/  IADD3 R0, PT, PT, R63, R62, RZ ;  /* 0x0000003e3f007210 */ /* 0x000fea0007ffe0ff */
[----:B------:R1:W-:Y:S01]  /*7800*/  STS.128 [R0+0x200], R8 ;  /* 0x0002000800007388 */ /* 0x0003e20000000c00 */
[----:B------:R-:W-:Y:S01]  /*7810*/  @!PT LDS RZ, [RZ] ;  /* 0x00000000fffff984 */ /* 0x000fe20000000800 */
[----:B------:R-:W-:Y:S01]  /*7820*/  @!PT LDS RZ, [RZ] ;  /* 0x00000000fffff984 */ /* 0x000fe20000000800 */
[----:B------:R-:W-:Y:S01]  /*7830*/  @!PT LDS RZ, [RZ] ;  /* 0x00000000fffff984 */ /* 0x000fe20000000800 */
[----:B------:R-:W-:Y:S01]  /*7840*/  @!PT LDS RZ, [RZ] ;  /* 0x00000000fffff984 */ /* 0x000fe20000000800 */
[----:B------:R2:W-:Y:S07]  /*7850*/  MEMBAR.ALL.CTA ;  /* 0x0000000000007992 */ /* 0x0005ee0000008000 */
[----:B--2---:R-:W2:Y:S02]  /*7860*/  FENCE.VIEW.ASYNC.S ;  /* 0x00000000000073c6 */ /* 0x004ea40000000000 */
[----:B--2---:R-:W-:Y:S06]  /*7870*/  BAR.SYNC.DEFER_BLOCKING 0x1, 0x80 ;  /* 0x0042000000007b1d */ /* 0x004fec0000010000 */
[----:B------:R-:W-:Y:S05]  /*7880*/  @P0 BRA `(.L_x_120) ;  /* 0x0000000000440947 */ /* 0x000fea0003800000 */
[----:B------:R-:W2:Y:S01]  /*7890*/  LDCU.64 UR14, c[0x0][0x348] ;  /* 0x00006900ff0e77ac */ /* 0x000ea20008000a00 */
[----:B------:R-:W-:Y:S02]  /*78a0*/  R2UR UR6, R64 ;  /* 0x00000000400672ca */ /* 0x000fe400000e0000 */
[----:B------:R-:W-:Y:S01]  /*78b0*/  R2UR UR10, R58 ;  /* 0x000000003a0a72ca */ /* 0x000fe200000e0000 */
[----:B------:R-:W-:Y:S01]  /*78c0*/  UMOV UR9, UR47 ;  /* 0x0000002f00097c82 */ /* 0x000fe20008000000 */
[----:B------:R-:W-:Y:S01]  /*78d0*/  R2UR UR11, R56 ;  /* 0x00000000380b72ca */ /* 0x000fe200000e0000 */
[----:B------:R-:W-:Y:S01]  /*78e0*/  UIADD3 UR7, UPT, UPT, UR47, 0x20, URZ ;  /* 0x000000202f077890 */ /* 0x000fe2000fffe0ff */
[----:B------:R-:W-:Y:S07]  /*78f0*/  R2UR UR12, R57 ;  /* 0x00000000390c72ca */ /* 0x000fee00000e0000 */
[----:B------:R-:W-:Y:S02]  /*7900*/  UIADD3 UR6, UPT, UPT, UR45, UR6, URZ ;  /* 0x000000062d067290 */ /* 0x000fe4000fffe0ff */
[----:B--2---:R-:W-:Y:S02]  /*7910*/  UIADD3 UR4, UP0, UPT, UR14, 0x680, URZ ;  /* 0x000006800e047890 */ /* 0x004fe4000ff1e0ff */
[----:B------:R-:W-:Y:S02]  /*7920*/  UIADD3 UR8, UPT, UPT, UR6, 0x200, URZ ;  /* 0x0000020006087890 */ /* 0x000fe4000fffe0ff */
[----:B------:R-:W-:Y:S02]  /*7930*/  UIADD3.X UR5, UPT, UPT, URZ, UR15, URZ, UP0, !UPT ;  /* 0x0000000fff057290 */ /* 0x000fe400087fe4ff */
[----:B------:R-:W-:Y:S07]  /*7940*/  UIADD3 UR6, UPT, UPT, UR6, 0xa00, URZ ;  /* 0x00000a0006067890 */ /* 0x000fee000fffe0ff */
[----:B------:R2:W-:Y:S02]  /*7950*/  UTMASTG.4D.IM2COL [UR8], [UR4] ;  /* 0x00000008040073b5 */ /* 0x0005e40008058000 */
[----:B--2---:R-:W-:Y:S01]  /*7960*/  UMOV UR8, UR6 ;  /* 0x0000000600087c82 */ /* 0x004fe20008000000 */
[----:B------:R-:W-:Y:S02]  /*7970*/  UMOV UR9, UR7 ;  /* 0x0000000700097c82 */ /* 0x000fe40008000000 */
[----:B------:R2:W-:Y:S02]  /*7980*/  UTMASTG.4D.IM2COL [UR8], [UR4] ;  /* 0x00000008040073b5 */ /* 0x0005e40008058000 */
[----:B--2---:R0:W-:Y:S02]  /*7990*/  UTMACMDFLUSH ;  /* 0x00000000000079b7 */ /* 0x0041e40000000000 */
.L_x_120:
[----:B------:R-:W-:Y:S05]  /*79a0*/  BSYNC.RECONVERGENT B0 ;  /* 0x0000000000007941 */ /* 0x000fea0003800200 */
.L_x_119:
[----:B------:R-:W-:Y:S01]  /*79b0*/  UIADD3 UR46, UPT, UPT, UR48, 0x1, URZ ;  /* 0x00000001302e7890 */ /* 0x000fe2000fffe0ff */
[----:B------:R-:W-:Y:S03]  /*79c0*/  BSSY.RECONVERGENT B0, `(.L_x_121) ;  /* 0x0000005000007945 */ /* 0x000fe60003800200 */
[----:B------:R-:W-:Y:S04]  /*79d0*/  UISETP.NE.AND UP0, UPT, UR46, 0x3, UPT ;  /* 0x000000032e00788c */ /* 0x000fe8000bf05270 */
[----:B------:R-:W-:Y:S01]  /*79e0*/  USEL UR44, UR46, URZ, UP0 ;  /* 0x000000ff2e2c7287 */ /* 0x000fe20008000000 */
[----:B------:R-:W-:Y:S11]  /*79f0*/  @P0 BRA `(.L_x_122) ;  /* 0x0000000000040947 */ /* 0x000ff60003800000 */
[----:B------:R-:W-:Y:S04]  /*7a00*/  DEPBAR.LE SB0, 0x1 ;  /* 0x000080400000791a */ /* 0x000fe80000000000 */
.L_x_122:
[----:B------:R-:W-:Y:S05]  /*7a10*/  BSYNC.RECONVERGENT B0 ;  /* 0x0000000000007941 */ /* 0x000fea0003800200 */
.L_x_121:
[----:B------:R-:W-:Y:S01]  /*7a20*/  BAR.SYNC.DEFER_BLOCKING 0x1, 0x80 ;  /* 0x0042000000007b1d */ /* 0x000fe20000010000 */
[----:B------:R-:W-:Y:S01]  /*7a30*/  ISETP.NE.AND P1, PT, R61, RZ, PT ;  /* 0x000000ff3d00720c */ /* 0x000fe20003f25270 */
[----:B------:R-:W-:Y:S01]  /*7a40*/  UISETP.NE.AND UP0, UPT, UR50, URZ, UPT ;  /* 0x000000ff3200728c */ /* 0x000fe2000bf05270 */
[----:B------:R-:W-:Y:S11]  /*7a50*/  LEA R3, R65, UR45, 0x3 ;  /* 0x0000002d41037c11 */ /* 0x000ff6000f8e18ff */
[----:B------:R-:W-:Y:S01]  /*7a60*/  @P1 SHF.L.U32 R4, R27, 0x1f, RZ ;  /* 0x0000001f1b041819 */ /* 0x000fe200000006ff */
[----:B------:R-:W-:Y:S06]  /*7a70*/  BRA.U !UP0, `(.L_x_123) ;  /* 0x0000000108247547 */ /* 0x000fec000b800000 */
[----:B-1----:R-:W1:Y:S01]  /*7a80*/  S2R R0, SR_CgaCtaId ;  /* 0x0000000000007919 */ /* 0x002e620000008800 */
[----:B------:R-:W-:Y:S01]  /*7a90*/  IMAD.U32 R2, RZ, RZ, UR49 ;  /* 0x00000031ff027e24 */ /* 0x000fe2000f8e00ff */
[----:B------:R-:W-:Y:S04]  /*7aa0*/  UIADD3 UR4, UPT, UPT, UR49, 0x1, URZ ;  /* 0x0000000131047890 */ /* 0x000fe8000fffe0ff */
[----:B------:R-:W-:Y:S01]  /*7ab0*/  @P1 LEA R2, R2, UR45, 0x3 ;  /* 0x0000002d02021c11 */ /* 0x000fe2000f8e18ff */
[----:B------:R-:W-:Y:S04]  /*7ac0*/  UISETP.NE.AND UP0, UPT, UR4, 0x3, UPT ;  /* 0x000000030400788c */ /* 0x000fe8000bf05270 */
[----:B------:R-:W-:Y:S01]  /*7ad0*/  @P1 VIADD R2, R2, 0x128 ;  /* 0x0000012802021836 */ /* 0x000fe20000000000 */
[----:B------:R-:W-:Y:S04]  /*7ae0*/  USEL UR49, UR4, URZ, UP0 ;  /* 0x000000ff04317287 */ /* 0x000fe80008000000 */
[----:B-1----:R-:W-:Y:S04]  /*7af0*/  @P1 PRMT R0, R0, 0x654, R2 ;  /* 0x0000065400001816 */ /* 0x002fe80000000002 */
[----:B------:R2:W-:Y:S04]  /*7b00*/  @P1 SYNCS.ARRIVE.TRANS64.RED.A1T0 RZ, [R0+URZ], RZ ;  /* 0x000000ff00ff19a7 */ /* 0x0005e800081004ff */
.L_x_123:
[----:B------:R-:W3:Y:S01]  /*7b10*/  @P1 SYNCS.PHASECHK.TRANS64.TRYWAIT P0, [R3+URZ+0x110], R4 ;  /* 0x00011004030015a7 */ /* 0x000ee200080011ff */
[----:B------:R-:W-:Y:S01]  /*7b20*/  BSSY B1, `(.L_x_124) ;  /* 0x0000012000017945 */ /* 0x000fe20003800000 */
[----:B---3--:R-:W-:Y:S03]  /*7b30*/  @P1 SEL R67, RZ, 0x1, !P0 ;  /* 0x00000001ff431807 */ /* 0x008fe60004000000 */
[----:B------:R-:W-:Y:S05]  /*7b40*/  @!P1 BRA `(.L_x_125) ;  /* 0x00000000003c9947 */ /* 0x000fea0003800000 */
[----:B------:R-:W-:Y:S01]  /*7b50*/  ISETP.NE.AND P1, PT, R68, RZ, PT ;  /* 0x000000ff4400720c */ /* 0x000fe20003f25270 */
[----:B------:R-:W-:Y:S01]  /*7b60*/  BSSY B0, `(.L_x_126) ;  /* 0x0000009000007945 */ /* 0x000fe20003800000 */
[----:B------:R-:W-:Y:S11]  /*7b70*/  ISETP.NE.AND P0, PT, R67, RZ, PT ;  /* 0x000000ff4300720c */ /* 0x000ff60003f05270 */
[----:B------:R-:W-:Y:S05]  /*7b80*/  @P1 IMAD R65, R65, 0x1000, R66 ;  /* 0x0000100041411824 */ /* 0x000fea00078e0242 */
[----:B-12---:R-:W-:Y:S05]  /*7b90*/  @P1 IADD3 R0, PT, PT, R65, UR45, RZ ;  /* 0x0000002d41001c10 */ /* 0x006fea000fffe0ff */
[----:B------:R-:W-:Y:S01]  /*7ba0*/  @P1 IMAD.IADD R0, R62, 0x1, R0 ;  /* 0x000000013e001824 */ /* 0x000fe200078e0200 */
[----:B------:R-:W-:Y:S06]  /*7bb0*/  @P0 BRA `(.L_x_127) ;  /* 0x00000000000c0947 */ /* 0x000fec0003800000 */
[----:B------:R-:W-:Y:S04]  /*7bc0*/  SHF.L.U32 R27, R27, 0x1f, RZ ;  /* 0x0000001f1b1b7819 */ /* 0x000fe800000006ff */
[----:B------:R-:W1:Y:S02]  /*7bd0*/  SYNCS.PHASECHK.TRANS64.TRYWAIT P0, [R3+URZ+0x110], R27 ;  /* 0x0001101b030075a7 */ /* 0x000e6400080011ff */
[----:B-1----:R-:W-:Y:S05]  /*7be0*/  @!P0 BRA `(.L_x_128) ;  /* 0x0000001800808947 */ /* 0x002fea0003800000 */
.L_x_127:
[----:B------:R-:W-:Y:S05]  /*7bf0*/  BSYNC B0 ;  /* 0x0000000000007941 */ /* 0x000fea0003800000 */
.L_x_126:
[----:B------:R-:W-:Y:S11]  /*7c00*/  ISETP.NE.AND P0, PT, R68, RZ, PT ;  /* 0x000000ff4400720c */ /* 0x000ff60003f05270 */
[----:B------:R-:W-:Y:S02]  /*7c10*/  @!UPT UIADD3 URZ, UPT, UPT, URZ, URZ, URZ ;  /* 0x000000fffffff290 */ /* 0x000fe4000fffe0ff */
[----:B------:R3:W4:Y:S04]  /*7c20*/  @P0 LDS.128 R28, [R65+UR45+0x200] ;  /* 0x0002002d411c0984 */ /* 0x0007280008000c00 */
[----:B------:R3:W2:Y:S02]  /*7c30*/  @P0 LDS.128 R36, [R0+0x200] ;  /* 0x0002000000240984 */ /* 0x0006a40000000c00 */
.L_x_125:
[----:B------:R-:W-:Y:S05]  /*7c40*/  BSYNC B1 ;  /* 0x0000000000017941 */ /* 0x000fea0003800000 */
.L_x_124:
[----:B-123--:R-:W-:Y:S05]  /*7c50*/  VIADD R0, R25, 0x10 ;  /* 0x0000001019007836 */ /* 0x00efea0000000000 */
[----:B------:R-:W-:Y:S04]  /*7c60*/  SHF.R.U32.HI R0, RZ, 0x15, R0 ;  /* 0x00000015ff007819 */ /* 0x000fe80000011600 */
[----:B------:R-:W-:Y:S11]  /*7c70*/  LOP3.LUT P0, RZ, R0, 0x3, R46, 0x48, !PT ;  /* 0x0000000300ff7812 */ /* 0x000ff6000780482e */
[----:B------:R-:W-:Y:S02]  /*7c80*/  @!UPT UIADD3 URZ, UPT, UPT, URZ, URZ, URZ ;  /* 0x000000fffffff290 */ /* 0x000fe4000fffe0ff */
[----:B------:R-:W-:Y:S05]  /*7c90*/  @!P0 BRA `(.L_x_129) ;  /* 0x0000000000408947 */ /* 0x000fea0003800000 */
[----:B------:R-:W1:Y:S01]  /*7ca0*/  LDCU.64 UR8, c[0x4][0x70] ;  /* 0x01000e00ff0877ac */ /* 0x000e620008000a00 */
[----:B------:R-:W-:Y:S01]  /*7cb0*/  MOV R3, 0x0 ;  /* 0x0000000000037802 */ /* 0x000fe20000000f00 */
[----:B------:R-:W-:Y:S02]  /*7cc0*/  HFMA2 R12, -RZ, RZ, 0, 5.9604644775390625e-08 ;  /* 0x00000001ff0c7431 */ /* 0x000fe400000001ff */
[----:B------:R-:W-:Y:S02]  /*7cd0*/  IMAD.MOV.U32 R8, RZ, RZ, 0x192 ;  /* 0x00000192ff087424 */ /* 0x000fe400078e00ff */
[----:B------:R-:W-:Y:S01]  /*7ce0*/  IMAD.MOV.U32 R13, RZ, RZ, RZ ;  /* 0x000000ffff0d7224 */ /* 0x000fe200078e00ff */
[----:B------:R-:W2:Y:S01]  /*7cf0*/  LDCU.64 UR6, c[0x4][0x78] ;  /* 0x01000f00ff0677ac */ /* 0x000ea20008000a00 */
[----:B------:R-:W3:Y:S01]  /*7d00*/  LDC.64 R2, c[0x4][R3] ;  /* 0x0100000003027b82 */ /* 0x000ee20000000a00 */
[----:B------:R-:W5:Y:S01]  /*7d10*/  LDCU.64 UR4, c[0x4][0x10] ;  /* 0x01000200ff0477ac */ /* 0x000f620008000a00 */
[----:B-1----:R-:W-:Y:S01]  /*7d20*/  MOV R5, UR9 ;  /* 0x0000000900057c02 */ /* 0x002fe20008000f00 */
[----:B------:R-:W-:Y:S01]  /*7d30*/  IMAD.U32 R4, RZ, RZ, UR8 ;  /* 0x00000008ff047e24 */ /* 0x000fe2000f8e00ff */
[----:B--2---:R-:W-:Y:S01]  /*7d40*/  MOV R7, UR7 ;  /* 0x0000000700077c02 */ /* 0x004fe20008000f00 */
[----:B------:R-:W-:Y:S01]  /*7d50*/  IMAD.U32 R6, RZ, RZ, UR6 ;  /* 0x00000006ff067e24 */ /* 0x000fe2000f8e00ff */
[----:B-----5:R-:W-:Y:S01]  /*7d60*/  MOV R11, UR5 ;  /* 0x00000005000b7c02 */ /* 0x020fe20008000f00 */
[----:B------:R-:W-:Y:S02]  /*7d70*/  IMAD.U32 R10, RZ, RZ, UR4 ;  /* 0x00000004ff0a7e24 */ /* 0x000fe4000f8e00ff */
[----:B------:R-:W-:Y:S07]  /*7d80*/  LEPC R20, `(.L_x_129) ;  /* 0x000000001014794e */ /* 0x000fee0000000000 */
[----:B---34-:R-:W-:Y:S05]  /*7d90*/  CALL.ABS.NOINC R2 ;  /* 0x0000000002007343 */ /* 0x018fea0003c00000 */
.L_x_129:
[----:B------:R-:W-:Y:S01]  /*7da0*/  ISETP.NE.AND P0, PT, R55, RZ, PT ;  /* 0x000000ff3700720c */ /* 0x000fe20003f05270 */
[----:B------:R-:W-:Y:S05]  /*7db0*/  WARPSYNC.ALL ;  /* 0x0000000000007948 */ /* 0x000fea0003800000 */
[----:B------:R-:W-:Y:S01]  /*7dc0*/  R2UR UR4, R25 ;  /* 0x00000000190472ca */ /* 0x000fe200000e0000 */
[----:B------:R-:W-:Y:S01]  /*7dd0*/  BSSY.RECONVERGENT B0, `(.L_x_130) ;  /* 0x000005c000007945 */ /* 0x000fe20003800200 */
[C---:B----4-:R-:W-:Y:S02]  /*7de0*/  SHF.L.U32 R0, R28.reuse, 0x10, RZ ;  /* 0x000000101c007819 */ /* 0x050fe400000006ff */
[----:B------:R-:W-:Y:S02]  /*7df0*/  LOP3.LUT R2, R28, 0xffff0000, RZ, 0xc0, !PT ;  /* 0xffff00001c027812 */ /* 0x000fe400078ec0ff */
[C---:B------:R-:W-:Y:S02]  /*7e00*/  SHF.L.U32 R20, R29.reuse, 0x10, RZ ;  /* 0x000000101d147819 */ /* 0x040fe400000006ff */
[----:B------:R-:W-:Y:S02]  /*7e10*/  LOP3.LUT R21, R29, 0xffff0000, RZ, 0xc0, !PT ;  /* 0xffff00001d157812 */ /* 0x000fe400078ec0ff */
[C---:B------:R-:W-:Y:S02]  /*7e20*/  SHF.L.U32 R25, R30.reuse, 0x10, RZ ;  /* 0x000000101e197819 */ /* 0x040fe400000006ff */
[----:B------:R-:W-:Y:S01]  /*7e30*/  LOP3.LUT R27, R30, 0xffff0000, RZ, 0xc0, !PT ;  /* 0xffff00001e1b7812 */ /* 0x000fe200078ec0ff */
[----:B------:R-:W1:Y:S01]  /*7e40*/  LDTM.x16 R4, tmem[UR4+0x10] ;  /* 0x00001004000479ee */ /* 0x000e620008240000 */
[C---:B------:R-:W-:Y:S01]  /*7e50*/  SHF.L.U32 R28, R31.reuse, 0x10, RZ ;  /* 0x000000101f1c7819 */ /* 0x040fe200000006ff */
[----:B------:R-:W-:Y:S01]  /*7e60*/  NOP ;  /* 0x0000000000007918 */ /* 0x000fe20000000000 */
[----:B------:R-:W-:Y:S02]  /*7e70*/  LOP3.LUT R29, R31, 0xffff0000, RZ, 0xc0, !PT ;  /* 0xffff00001f1d7812 */ /* 0x000fe400078ec0ff */
[C---:B------:R-:W-:Y:S02]  /*7e80*/  SHF.L.U32 R30, R36.reuse, 0x10, RZ ;  /* 0x00000010241e7819 */ /* 0x040fe400000006ff */
[----:B------:R-:W-:Y:S02]  /*7e90*/  LOP3.LUT R31, R36, 0xffff0000, RZ, 0xc0, !PT ;  /* 0xffff0000241f7812 */ /* 0x000fe400078ec0ff */
[C---:B------:R-:W-:Y:S02]  /*7ea0*/  SHF.L.U32 R32, R37.reuse, 0x10, RZ ;  /* 0x0000001025207819 */ /* 0x040fe400000006ff */
[----:B------:R-:W-:Y:S02]  /*7eb0*/  LOP3.LUT R33, R37, 0xffff0000, RZ, 0xc0, !PT ;  /* 0xffff000025217812 */ /* 0x000fe400078ec0ff */
[C---:B------:R-:W-:Y:S02]  /*7ec0*/  SHF.L.U32 R34, R38.reuse, 0x10, RZ ;  /* 0x0000001026227819 */ /* 0x040fe400000006ff */
[----:B------:R-:W-:Y:S02]  /*7ed0*/  LOP3.LUT R35, R38, 0xffff0000, RZ, 0xc0, !PT ;  /* 0xffff000026237812 */ /* 0x000fe400078ec0ff */
[----:B------:R-:W-:Y:S02]  /*7ee0*/  IADD3 R59, PT, PT, R59, 0x170, RZ ;  /* 0x000001703b3b7810 */ /* 0x000fe40007ffe0ff */
[----:B------:R-:W-:Y:S02]  /*7ef0*/  SHF.L.U32 R36, R39, 0x10, RZ ;  /* 0x0000001027247819 */ /* 0x000fe400000006ff */
[----:B------:R-:W-:Y:S02]  /*7f00*/  LOP3.LUT R59, R59, 0xfefffff8, RZ, 0xc0, !PT ;  /* 0xfefffff83b3b7812 */ /* 0x000fe400078ec0ff */
[----:B------:R-:W-:Y:S01]  /*7f10*/  LOP3.LUT R37, R39, 0xffff0000, RZ, 0xc0, !PT ;  /* 0xffff000027257812 */ /* 0x000fe200078ec0ff */
[C---:B-1----:R-:W-:Y:S01]  /*7f20*/  FMUL R4, R24.reuse, R4 ;  /* 0x0000000418047220 */ /* 0x042fe20000400000 */
[----:B------:R1:W-:Y:S01]  /*7f30*/  SYNCS.ARRIVE.TRANS64.RED.A1T0 RZ, [R59+URZ], RZ ;  /* 0x000000ff3bff79a7 */ /* 0x0003e200081004ff */
[C---:B------:R-:W-:Y:S01]  /*7f40*/  FMUL R5, R24.reuse, R5 ;  /* 0x0000000518057220 */ /* 0x040fe20000400000 */
[----:B------:R-:W-:Y:S01]  /*7f50*/  FMUL R6, R24, R6 ;  /* 0x0000000618067220 */ /* 0x000fe20000400000 */
[----:B------:R-:W-:Y:S01]  /*7f60*/  FFMA R4, R26, R0, R4 ;  /* 0x000000001a047223 */ /* 0x000fe20000000004 */
[----:B------:R-:W-:Y:S01]  /*7f70*/  FMUL R0, R24, R7 ;  /* 0x0000000718007220 */ /* 0x000fe20000400000 */
[C---:B------:R-:W-:Y:S01]  /*7f80*/  FFMA R5, R26.reuse, R2, R5 ;  /* 0x000000021a057223 */ /* 0x040fe20000000005 */
[----:B------:R-:W-:Y:S01]  /*7f90*/  FFMA R6, R26, R20, R6 ;  /* 0x000000141a067223 */ /* 0x000fe20000000006 */
[----:B------:R-:W-:Y:S01]  /*7fa0*/  FMUL R2, R24, R8 ;  /* 0x0000000818027220 */ /* 0x000fe20000400000 */
[----:B------:R-:W-:Y:S01]  /*7fb0*/  FFMA R0, R26, R21, R0 ;  /* 0x000000151a007223 */ /* 0x000fe20000000000 */
[C---:B------:R-:W-:Y:S01]  /*7fc0*/  FMUL R3, R24.reuse, R9 ;  /* 0x0000000918037220 */ /* 0x040fe20000400000 */
[----:B------:R-:W-:Y:S01]  /*7fd0*/  F2FP.BF16.F32.PACK_AB R4, R5, R4 ;  /* 0x000000040504723e */ /* 0x000fe200000010ff */
[C---:B------:R-:W-:Y:S01]  /*7fe0*/  FMUL R7, R24.reuse, R10 ;  /* 0x0000000a18077220 */ /* 0x040fe20000400000 */
[----:B------:R-:W-:Y:S01]  /*7ff0*/  FMUL R11, R24, R11 ;  /* 0x0000000b180b7220 */ /* 0x000fe20000400000 */
[----:B------:R-:W-:Y:S01]  /*8000*/  F2FP.BF16.F32.PACK_AB R5, R0, R6 ;  /* 0x000000060005723e */ /* 0x000fe200000010ff */
[----:B------:R-:W-:Y:S01]  /*8010*/  FFMA R2, R26, R25, R2 ;  /* 0x000000191a027223 */ /* 0x000fe20000000002 */
[----:B------:R-:W-:Y:S01]  /*8020*/  FMUL R8, R24, R12 ;  /* 0x0000000c18087220 */ /* 0x000fe20000400000 */
[----:B------:R-:W-:Y:S01]  /*8030*/  MOV R0, UR44 ;  /* 0x0000002c00007c02 */ /* 0x000fe20008000f00 */
[----:B------:R-:W-:Y:S01]  /*8040*/  FFMA R3, R26, R27, R3 ;  /* 0x0000001b1a037223 */ /* 0x000fe20000000003 */
[----:B------:R-:W-:Y:S01]  /*8050*/  FMUL R9, R24, R13 ;  /* 0x0000000d18097220 */ /* 0x000fe20000400000 */
[----:B------:R-:W-:Y:S01]  /*8060*/  FFMA R7, R26, R28, R7 ;  /* 0x0000001c1a077223 */ /* 0x000fe20000000007 */
[----:B------:R-:W-:Y:S01]  /*8070*/  FMUL R10, R24, R14 ;  /* 0x0000000e180a7220 */ /* 0x000fe20000400000 */
[----:B------:R-:W-:Y:S01]  /*8080*/  FFMA R11, R26, R29, R11 ;  /* 0x0000001d1a0b7223 */ /* 0x000fe2000000000b */
[----:B------:R-:W-:Y:S01]  /*8090*/  FMUL R15, R24, R15 ;  /* 0x0000000f180f7220 */ /* 0x000fe20000400000 */
[----:B------:R-:W-:Y:S01]  /*80a0*/  FFMA R8, R26, R30, R8 ;  /* 0x0000001e1a087223 */ /* 0x000fe20000000008 */
[----:B------:R-:W-:Y:S01]  /*80b0*/  LEA R0, R0, R54, 0xb ;  /* 0x0000003600007211 */ /* 0x000fe200078e58ff */
[----:B------:R-:W-:Y:S01]  /*80c0*/  FMUL R12, R24, R16 ;  /* 0x00000010180c7220 */ /* 0x000fe20000400000 */
[----:B------:R-:W-:Y:S01]  /*80d0*/  FFMA R9, R26, R31, R9 ;  /* 0x0000001f1a097223 */ /* 0x000fe20000000009 */
[----:B------:R-:W-:Y:S01]  /*80e0*/  FMUL R13, R24, R17 ;  /* 0x00000011180d7220 */ /* 0x000fe20000400000 */
[----:B------:R-:W-:Y:S01]  /*80f0*/  FFMA R10, R26, R32, R10 ;  /* 0x000000201a0a7223 */ /* 0x000fe2000000000a */
[----:B------:R-:W-:Y:S01]  /*8100*/  FMUL R14, R24, R18 ;  /* 0x00000012180e7220 */ /* 0x000fe20000400000 */
[----:B------:R-:W-:Y:S01]  /*8110*/  FFMA R15, R26, R33, R15 ;  /* 0x000000211a0f7223 */ /* 0x000fe2000000000f */
[----:B------:R-:W-:Y:S01]  /*8120*/  FMUL R19, R24, R19 ;  /* 0x0000001318137220 */ /* 0x000fe20000400000 */
[----:B------:R-:W-:Y:S01]  /*8130*/  F2FP.BF16.F32.PACK_AB R6, R3, R2 ;  /* 0x000000020306723e */ /* 0x000fe200000010ff */
[C---:B------:R-:W-:Y:S01]  /*8140*/  FFMA R12, R26.reuse, R34, R12 ;  /* 0x000000221a0c7223 */ /* 0x040fe2000000000c */
[----:B------:R-:W-:Y:S01]  /*8150*/  F2FP.BF16.F32.PACK_AB R7, R11, R7 ;  /* 0x000000070b07723e */ /* 0x000fe200000010ff */
[----:B------:R-:W-:Y:S01]  /*8160*/  FFMA R13, R26, R35, R13 ;  /* 0x000000231a0d7223 */ /* 0x000fe2000000000d */
[----:B------:R-:W-:Y:S01]  /*8170*/  LEA R0, R0, UR45, 0x1 ;  /* 0x0000002d00007c11 */ /* 0x000fe2000f8e08ff */
[C---:B------:R-:W-:Y:S01]  /*8180*/  FFMA R14, R26.reuse, R36, R14 ;  /* 0x000000241a0e7223 */ /* 0x040fe2000000000e */
[----:B------:R-:W-:Y:S01]  /*8190*/  FFMA R19, R26, R37, R19 ;  /* 0x000000251a137223 */ /* 0x000fe20000000013 */
[----:B------:R-:W-:Y:S02]  /*81a0*/  F2FP.BF16.F32.PACK_AB R8, R9, R8 ;  /* 0x000000080908723e */ /* 0x000fe400000010ff */
[----:B------:R1:W-:Y:S01]  /*81b0*/  STS.128 [R0+0x200], R4 ;  /* 0x0002000400007388 */ /* 0x0003e20000000c00 */
[----:B------:R-:W-:Y:S02]  /*81c0*/  F2FP.BF16.F32.PACK_AB R9, R15, R10 ;  /* 0x0000000a0f09723e */ /* 0x000fe400000010ff */
        /* <DEDUP_REMOVED lines=15> */
[----:B------:R-:W-:Y:S01]  /*82c0*/  ULEA UR6, UR44, UR45, 0xc ;  /* 0x0000002d2c067291 */ /* 0x000fe2000f8e60ff */
[----:B------:R-:W-:Y:S01]  /*82d0*/  R2UR UR12, R57 ;  /* 0x00000000390c72ca */ /* 0x000fe200000e0000 */
[----:B------:R-:W-:Y:S02]  /*82e0*/  UIADD3 UR9, UPT, UPT, UR47, 0x10, URZ ;  /* 0x000000102f097890 */ /* 0x000fe4000fffe0ff */
[----:B------:R-:W-:Y:S02]  /*82f0*/  UIADD3 UR8, UPT, UPT, UR6, 0x200, URZ ;  /* 0x0000020006087890 */ /* 0x000fe4000fffe0ff */
[----:B------:R-:W-:Y:S02]  /*8300*/  UIADD3 UR6, UPT, UPT, UR6, 0xa00, URZ ;  /* 0x00000a0006067890 */ /* 0x000fe4000fffe0ff */
[----:B------:R-:W-:Y:S02]  /*8310*/  UIADD3 UR7, UPT, UPT, UR47, 0x30, URZ ;  /* 0x000000302f077890 */ /* 0x000fe4000fffe0ff */
[----:B--2---:R-:W-:Y:S04]  /*8320*/  UIADD3 UR4, UP0, UPT, UR14, 0x680, URZ ;  /* 0x000006800e047890 */ /* 0x004fe8000ff1e0ff */
[----:B------:R-:W-:Y:S09]  /*8330*/  UIADD3.X UR5, UPT, UPT, URZ, UR15, URZ, UP0, !UPT ;  /* 0x0000000fff057290 */ /* 0x000ff200087fe4ff */
[----:B------:R2:W-:Y:S02]  /*8340*/  UTMASTG.4D.IM2COL [UR8], [UR4] ;  /* 0x00000008040073b5 */ /* 0x0005e40008058000 */
[----:B--2---:R-:W-:Y:S01]  /*8350*/  UMOV UR8, UR6 ;  /* 0x0000000600087c82 */ /* 0x004fe20008000000 */
[----:B------:R-:W-:Y:S02]  /*8360*/  UMOV UR9, UR7 ;  /* 0x0000000700097c82 */ /* 0x000fe40008000000 */
[----:B------:R2:W-:Y:S02]  /*8370*/  UTMASTG.4D.IM2COL [UR8], [UR4] ;  /* 0x00000008040073b5 */ /* 0x0005e40008058000 */
[----:B--2---:R0:W-:Y:S02]  /*8380*/  UTMACMDFLUSH ;  /* 0x00000000000079b7 */ /* 0x0041e40000000000 */
.L_x_131:
[----:B------:R-:W-:Y:S05]  /*8390*/  BSYNC.RECONVERGENT B0 ;  /* 0x0000000000007941 */ /* 0x000fea0003800200 */
.L_x_130:
[----:B------:R-:W-:Y:S01]  /*83a0*/  UIADD3 UR4, UPT, UPT, UR44, 0x1, URZ ;  /* 0x000000012c047890 */ /* 0x000fe2000fffe0ff */
[----:B------:R-:W-:Y:S03]  /*83b0*/  BSSY.RECONVERGENT B0, `(.L_x_132) ;  /* 0x0000008000007945 */ /* 0x000fe60003800200 */
[----:B------:R-:W-:Y:S04]  /*83c0*/  UISETP.NE.AND UP0, UPT, UR4, 0x3, UPT ;  /* 0x000000030400788c */ /* 0x000fe8000bf05270 */
[----:B------:R-:W-:Y:S02]  /*83d0*/  UISETP.EQ.XOR UP1, UPT, UR46, 0x3, !UP0 ;  /* 0x000000032e00788c */ /* 0x000fe4000c722a70 */
[----:B------:R-:W-:Y:S02]  /*83e0*/  USEL UR48, UR4, URZ, UP0 ;  /* 0x000000ff04307287 */ /* 0x000fe40008000000 */
[----:B------:R-:W-:Y:S04]  /*83f0*/  USEL UR5, URZ, 0x1, !UP1 ;  /* 0x00000001ff057887 */ /* 0x000fe8000c800000 */
[----:B------:R-:W-:Y:S01]  /*8400*/  ULOP3.LUT UR51, UR51, UR5, URZ, 0x3c, !UPT ;  /* 0x0000000533337292 */ /* 0x000fe2000f8e3cff */
[----:B------:R-:W-:Y:S11]  /*8410*/  @P0 BRA `(.L_x_133) ;  /* 0x0000000000040947 */ /* 0x000ff60003800000 */
[----:B------:R-:W-:Y:S04]  /*8420*/  DEPBAR.LE SB0, 0x1 ;  /* 0x000080400000791a */ /* 0x000fe80000000000 */
.L_x_133:
[----:B------:R-:W-:Y:S05]  /*8430*/  BSYNC.RECONVERGENT B0 ;  /* 0x0000000000007941 */ /* 0x000fea0003800200 */
.L_x_132:
[----:B------:R-:W-:Y:S01]  /*8440*/  BAR.SYNC.DEFER_BLOCKING 0x1, 0x80 ;  /* 0x0042000000007b1d */ /* 0x000fe20000010000 */
[----:B------:R-:W-:Y:S01]  /*8450*/  UISETP.NE.AND UP0, UPT, UR50, -0x2, UPT ;  /* 0xfffffffe3200788c */ /* 0x000fe2000bf05270 */
[----:B------:R-:W-:Y:S08]  /*8460*/  IADD3 R22, PT, PT, R22, 0x1, RZ ;  /* 0x0000000116167810 */ /* 0x000ff00007ffe0ff */
[----:B------:R-:W-:Y:S05]  /*8470*/  BRA.U !UP0, `(.L_x_134) ;  /* 0x0000000108287547 */ /* 0x000fea000b800000 */
[----:B-1----:R-:W1:Y:S01]  /*8480*/  S2R R0, SR_CgaCtaId ;  /* 0x0000000000007919 */ /* 0x002e620000008800 */
[----:B------:R-:W-:Y:S01]  /*8490*/  ISETP.NE.AND P0, PT, R61, RZ, PT ;  /* 0x000000ff3d00720c */ /* 0x000fe20003f05270 */
[----:B------:R-:W-:Y:S01]  /*84a0*/  IMAD.U32 R2, RZ, RZ, UR49 ;  /* 0x00000031ff027e24 */ /* 0x000fe2000f8e00ff */
[----:B------:R-:W-:Y:S04]  /*84b0*/  UIADD3 UR4, UPT, UPT, UR49, 0x1, URZ ;  /* 0x0000000131047890 */ /* 0x000fe8000fffe0ff */
[----:B------:R-:W-:Y:S04]  /*84c0*/  UISETP.NE.AND UP0, UPT, UR4, 0x3, UPT ;  /* 0x000000030400788c */ /* 0x000fe8000bf05270 */
[----:B------:R-:W-:Y:S03]  /*84d0*/  USEL UR49, UR4, URZ, UP0 ;  /* 0x000000ff04317287 */ /* 0x000fe60008000000 */
[----:B------:R-:W-:Y:S05]  /*84e0*/  @P0 LEA R2, R2, UR45, 0x3 ;  /* 0x0000002d02020c11 */ /* 0x000fea000f8e18ff */
[----:B------:R-:W-:Y:S05]  /*84f0*/  @P0 VIADD R2, R2, 0x128 ;  /* 0x0000012802020836 */ /* 0x000fea0000000000 */
[----:B-1----:R-:W-:Y:S04]  /*8500*/  @P0 PRMT R0, R0, 0x654, R2 ;  /* 0x0000065400000816 */ /* 0x002fe80000000002 */
[----:B------:R2:W-:Y:S03]  /*8510*/  @P0 SYNCS.ARRIVE.TRANS64.RED.A1T0 RZ, [R0+URZ], RZ ;  /* 0x000000ff00ff09a7 */ /* 0x0005e600081004ff */
.L_x_134:
[----:B------:R-:W-:Y:S01]  /*8520*/  R2UR UR5, R49 ;  /* 0x00000000310572ca */ /* 0x000fe200000e0000 */
[----:B------:R-:W-:Y:S01]  /*8530*/  UISETP.NE.AND UP0, UPT, UR60, URZ, UPT ;  /* 0x000000ff3c00728c */ /* 0x000fe2000bf05270 */
[----:B------:R-:W-:Y:S01]  /*8540*/  R2UR UR4, R50 ;  /* 0x00000000320472ca */ /* 0x000fe200000e0000 */
[----:B------:R-:W-:Y:S01]  /*8550*/  UIADD3 UR50, UPT, UPT, UR50, 0x2, URZ ;  /* 0x0000000232327890 */ /* 0x000fe2000fffe0ff */
[----:B------:R-:W-:Y:S01]  /*8560*/  ISETP.NE.AND P0, PT, R22, 0x2, PT ;  /* 0x000000021600780c */ /* 0x000fe20003f05270 */
[----:B------:R-:W-:Y:S01]  /*8570*/  UMOV UR46, UR61 ;  /* 0x0000003d002e7c82 */ /* 0x000fe20008000000 */
[----:B------:R-:W-:Y:S02]  /*8580*/  LOP3.LUT R52, R52, 0x1, RZ, 0x3c, !PT ;  /* 0x0000000134347812 */ /* 0x000fe400078e3cff */
[----:B-12---:R-:W-:Y:S02]  /*8590*/  SEL R0, RZ, 0x1, P0 ;  /* 0x00000001ff007807 */ /* 0x006fe40000000000 */
[----:B------:R-:W-:Y:S02]  /*85a0*/  SEL R22, R22, RZ, P0 ;  /* 0x000000ff16167207 */ /* 0x000fe40000000000 */
[----:B------:R-:W-:Y:S01]  /*85b0*/  LOP3.LUT R53, R53, R0, RZ, 0x3c, !PT ;  /* 0x0000000035357212 */ /* 0x000fe200078e3cff */
[----:B------:R-:W-:Y:S02]  /*85c0*/  UIADD3 UR20, UPT, UPT, UR36, UR5, URZ ;  /* 0x0000000524147290 */ /* 0x000fe4000fffe0ff */
[----:B------:R-:W-:Y:S01]  /*85d0*/  UIADD3 UR44, UPT, UPT, UR37, UR4, URZ ;  /* 0x00000004252c7290 */ /* 0x000fe2000fffe0ff */
[----:B------:R-:W-:Y:S11]  /*85e0*/  BRA.U UP0, `(.L_x_135) ;  /* 0xffffffdd000c7547 */ /* 0x000ff6000b83ffff */
[----:B------:R-:W-:-:S13]  /*85f0*/  R2UR UR4, R51 ;  /* 0x00000000330472ca */ /* 0x000fda00000e0000 */
[----:B------:R-:W-:-:S09]  /*8600*/  UISETP.NE.AND UP0, UPT, UR4, URZ, UPT ;  /* 0x000000ff0400728c */ /* 0x000fd2000bf05270 */
[----:B------:R-:W-:Y:S05]  /*8610*/  BRA.U !UP0, `(.L_x_136) ;  /* 0x0000000108487547 */ /* 0x000fea000b800000 */
[----:B------:R-:W1:Y:S02]  /*8620*/  LDCU.64 UR4, c[0x0][0x890] ;  /* 0x00011200ff0477ac */ /* 0x000e640008000a00 */
[----:B-1----:R-:W-:-:S04]  /*8630*/  UISETP.NE.U32.AND UP0, UPT, UR4, URZ, UPT ;  /* 0x000000ff0400728c */ /* 0x002fc8000bf05070 */
[----:B------:R-:W-:-:S09]  /*8640*/  UISETP.NE.AND.EX UP0, UPT, UR5, URZ, UPT, UP0 ;  /* 0x000000ff0500728c */ /* 0x000fd2000bf05300 */
[----:B------:R-:W-:Y:S05]  /*8650*/  BRA.U UP0, `(.L_x_137) ;  /* 0x00000001000c7547 */ /* 0x000fea000b800000 */
[----:B------:R-:W-:-:S13]  /*8660*/  FSETP.NEU.AND P0, PT, R26, RZ, PT ;  /* 0x000000ff1a00720b */ /* 0x000fda0003f0d000 */
[----:B------:R-:W-:Y:S05]  /*8670*/  @!P0 EXIT ;  /* 0x000000000000894d */ /* 0x000fea0003800000 */
[----:B------:R-:W-:Y:S05]  /*8680*/  BRA `(.L_x_136) ;  /* 0x00000000002c7947 */ /* 0x000fea0003800000 */
.L_x_137:
[----:B------:R-:W-:Y:S01]  /*8690*/  ISETP.NE.AND P0, PT, R60, RZ, PT ;  /* 0x000000ff3c00720c */ /* 0x000fe20003f05270 */
[----:B------:R-:W-:-:S12]  /*86a0*/  BSSY.RECONVERGENT B0, `(.L_x_136) ;  /* 0x0000009000007945 */ /* 0x000fd80003800200 */
[----:B------:R-:W-:Y:S05]  /*86b0*/  @P0 BRA `(.L_x_138) ;  /* 0x0000000000140947 */ /* 0x000fea0003800000 */
[----:B------:R-:W1:Y:S02]  /*86c0*/  LDCU.64 UR4, c[0x0][0x888] ;  /* 0x00011100ff0477ac */ /* 0x000e640008000a00 */
[----:B-1----:R-:W-:-:S04]  /*86d0*/  ISETP.NE.U32.AND P0, PT, RZ, UR4, PT ;  /* 0x00000004ff007c0c */ /* 0x002fc8000bf05070 */
[----:B------:R-:W-:-:S13]  /*86e0*/  ISETP.NE.AND.EX P0, PT, RZ, UR5, PT, P0 ;  /* 0x00000005ff007c0c */ /* 0x000fda000bf05300 */
[----:B------:R-:W-:Y:S05]  /*86f0*/  @!P0 EXIT ;  /* 0x000000000000894d */ /* 0x000fea0003800000 */
[----:B------:R-:W-:Y:S05]  /*8700*/  BRA `(.L_x_139) ;  /* 0x0000000000087947 */ /* 0x000fea0003800000 */
.L_x_138:
[----:B------:R-:W-:-:S13]  /*8710*/  FSETP.NEU.AND P0, PT, R26, RZ, PT ;  /* 0x000000ff1a00720b */ /* 0x000fda0003f0d000 */
[----:B------:R-:W-:Y:S05]  /*8720*/  @!P0 EXIT ;  /* 0x000000000000894d */ /* 0x000fea0003800000 */
.L_x_139:
[----:B------:R-:W-:Y:S05]  /*8730*/  BSYNC.RECONVERGENT B0 ;  /* 0x0000000000007941 */ /* 0x000fea0003800200 */
.L_x_136:
[----:B------:R-:W1:Y:S01]  /*8740*/  S2UR UR5, SR_CgaCtaId ;  /* 0x00000000000579c3 */ /* 0x000e620000008800 */
[----:B------:R-:W-:Y:S01]  /*8750*/  ULEA UR4, UR49, UR45, 0x3 ;  /* 0x0000002d31047291 */ /* 0x000fe2000f8e18ff */
[----:B------:R-:W-:-:S04]  /*8760*/  DEPBAR.LE SB0, 0x0 ;  /* 0x000080000000791a */ /* 0x000fc80000000000 */
[----:B------:R-:W-:-:S04]  /*8770*/  UIADD3 UR4, UPT, UPT, UR4, 0x128, URZ ;  /* 0x0000012804047890 */ /* 0x000fc8000fffe0ff */
[----:B-1----:R-:W-:-:S09]  /*8780*/  UPRMT UR4, UR5, 0x654, UR4 ;  /* 0x0000065405047896 */ /* 0x002fd20008000004 */
[----:B------:R-:W-:Y:S01]  /*8790*/  SYNCS.ARRIVE.TRANS64.RED.A1T0 RZ, [UR4], RZ ;  /* 0x000000ffffff79a7 */ /* 0x000fe20008100404 */
[----:B------:R-:W-:Y:S05]  /*87a0*/  EXIT ;  /* 0x000000000000794d */ /* 0x000fea0003800000 */
.L_x_25:
[----:B------:R-:W-:Y:S07]  /*87b0*/  MOV R0, UR17 ;  /* 0x0000001100007c02 */ /* 0x000fee0008000f00 */
.L_x_140:
[----:B-1----:R1:W2:Y:S02]  /*87c0*/  SYNCS.PHASECHK.TRANS64.TRYWAIT P0, [R0+URZ+0x88], R4 ;  /* 0x00008804000075a7 */ /* 0x0022a400080011ff */
[----:B--2---:R-:W-:Y:S05]  /*87d0*/  @!P0 NANOSLEEP.SYNCS 0x989680 ;  /* 0x009896800000895d */ /* 0x004fea0003900000 */
[----:B------:R-:W2:Y:S02]  /*87e0*/  @!P0 SYNCS.PHASECHK.TRANS64 P0, [R0+URZ+0x88], R4 ;  /* 0x00008804000085a7 */ /* 0x000ea400080010ff */
[----:B--2---:R-:W-:Y:S05]  /*87f0*/  @!P0 BRA `(.L_x_140) ;  /* 0xfffffffc00f08947 */ /* 0x004fea000383ffff */
[----:B------:R-:W-:Y:S05]  /*8800*/  BRA `(.L_x_24) ;  /* 0xffffff9400287947 */ /* 0x000fea000383ffff */
.L_x_32:
[----:B------:R-:W-:Y:S07]  /*8810*/  MOV R0, UR17 ;  /* 0x0000001100007c02 */ /* 0x000fee0008000f00 */
.L_x_141:
[----:B-1----:R1:W2:Y:S02]  /*8820*/  SYNCS.PHASECHK.TRANS64.TRYWAIT P0, [R0+URZ+0x88], R4 ;  /* 0x00008804000075a7 */ /* 0x0022a400080011ff */
[----:B--2---:R-:W-:Y:S05]  /*8830*/  @!P0 NANOSLEEP.SYNCS 0x989680 ;  /* 0x009896800000895d */ /* 0x004fea0003900000 */
[----:B------:R-:W2:Y:S02]  /*8840*/  @!P0 SYNCS.PHASECHK.TRANS64 P0, [R0+URZ+0x88], R4 ;  /* 0x00008804000085a7 */ /* 0x000ea400080010ff */
[----:B--2---:R-:W-:Y:S05]  /*8850*/  @!P0 BRA `(.L_x_141) ;  /* 0xfffffffc00f08947 */ /* 0x004fea000383ffff */
[----:B------:R-:W-:Y:S05]  /*8860*/  BRA `(.L_x_31) ;  /* 0xffffff9800847947 */ /* 0x000fea000383ffff */
.L_x_37:
[----:B------:R-:W-:-:S07]  /*8870*/  MOV R0, UR25 ;  /* 0x0000001900007c02 */ /* 0x000fce0008000f00 */
.L_x_142:
[----:B-1----:R1:W2:Y:S02]  /*8880*/  SYNCS.PHASECHK.TRANS64.TRYWAIT P0, [R0+URZ+0x150], R3 ;  /* 0x00015003000075a7 */ /* 0x0022a400080011ff */
[----:B--2---:R-:W-:Y:S05]  /*8890*/  @!P0 NANOSLEEP.SYNCS 0x989680 ;  /* 0x009896800000895d */ /* 0x004fea0003900000 */
[----:B------:R-:W2:Y:S02]  /*88a0*/  @!P0 SYNCS.PHASECHK.TRANS64 P0, [R0+URZ+0x150], R3 ;  /* 0x00015003000085a7 */ /* 0x000ea400080010ff */
[----:B--2---:R-:W-:Y:S05]  /*88b0*/  @!P0 BRA `(.L_x_142) ;  /* 0xfffffffc00f08947 */ /* 0x004fea000383ffff */
[----:B------:R-:W-:Y:S05]  /*88c0*/  BRA `(.L_x_143) ;  /* 0xffffff9c00507947 */ /* 0x000fea000383ffff */
.L_x_41:
[----:B------:R-:W-:-:S07]  /*88d0*/  MOV R0, UR4 ;  /* 0x0000000400007c02 */ /* 0x000fce0008000f00 */
.L_x_144:
[----:B-1----:R1:W2:Y:S02]  /*88e0*/  SYNCS.PHASECHK.TRANS64.TRYWAIT P0, [R0+URZ], R2 ;  /* 0x00000002000075a7 */ /* 0x0022a400080011ff */
[----:B--2---:R-:W-:Y:S05]  /*88f0*/  @!P0 NANOSLEEP.SYNCS 0x989680 ;  /* 0x009896800000895d */ /* 0x004fea0003900000 */
[----:B------:R-:W2:Y:S02]  /*8900*/  @!P0 SYNCS.PHASECHK.TRANS64 P0, [R0+URZ], R2 ;  /* 0x00000002000085a7 */ /* 0x000ea400080010ff */
[----:B--2---:R-:W-:Y:S05]  /*8910*/  @!P0 BRA `(.L_x_144) ;  /* 0xfffffffc00f08947 */ /* 0x004fea000383ffff */
[----:B------:R-:W-:Y:S05]  /*8920*/  BRA `(.L_x_145) ;  /* 0xffffffa000e87947 */ /* 0x000fea000383ffff */
.L_x_42:
[----:B------:R-:W-:-:S07]  /*8930*/  MOV R0, UR5 ;  /* 0x0000000500007c02 */ /* 0x000fce0008000f00 */
.L_x_146:
[----:B-1----:R1:W2:Y:S02]  /*8940*/  SYNCS.PHASECHK.TRANS64.TRYWAIT P0, [R0+URZ], R2 ;  /* 0x00000002000075a7 */ /* 0x0022a400080011ff */
[----:B--2---:R-:W-:Y:S05]  /*8950*/  @!P0 NANOSLEEP.SYNCS 0x989680 ;  /* 0x009896800000895d */ /* 0x004fea0003900000 */
[----:B------:R-:W2:Y:S02]  /*8960*/  @!P0 SYNCS.PHASECHK.TRANS64 P0, [R0+URZ], R2 ;  /* 0x00000002000085a7 */ /* 0x000ea400080010ff */
[----:B--2---:R-:W-:Y:S05]  /*8970*/  @!P0 BRA `(.L_x_146) ;  /* 0xfffffffc00f08947 */ /* 0x004fea000383ffff */
[----:B------:R-:W-:Y:S05]  /*8980*/  BRA `(.L_x_147) ;  /* 0xffffffa000f87947 */ /* 0x000fea000383ffff */
.L_x_43:
[----:B------:R-:W-:-:S07]  /*8990*/  MOV R0, UR5 ;  /* 0x0000000500007c02 */ /* 0x000fce0008000f00 */
.L_x_148:
[----:B-1----:R1:W2:Y:S02]  /*89a0*/  SYNCS.PHASECHK.TRANS64.TRYWAIT P0, [R0+URZ], R2 ;  /* 0x00000002000075a7 */ /* 0x0022a400080011ff */
[----:B--2---:R-:W-:Y:S05]  /*89b0*/  @!P0 NANOSLEEP.SYNCS 0x989680 ;  /* 0x009896800000895d */ /* 0x004fea0003900000 */
[----:B------:R-:W2:Y:S02]  /*89c0*/  @!P0 SYNCS.PHASECHK.TRANS64 P0, [R0+URZ], R2 ;  /* 0x00000002000085a7 */ /* 0x000ea400080010ff */
[----:B--2---:R-:W-:Y:S05]  /*89d0*/  @!P0 BRA `(.L_x_148) ;  /* 0xfffffffc00f08947 */ /* 0x004fea000383ffff */
[----:B------:R-:W-:Y:S05]  /*89e0*/  BRA `(.L_x_149) ;  /* 0xffffffa400087947 */ /* 0x000fea000383ffff */
.L_x_44:
[----:B------:R-:W-:-:S07]  /*89f0*/  MOV R0, UR5 ;  /* 0x0000000500007c02 */ /* 0x000fce0008000f00 */
.L_x_150:
[----:B-1----:R1:W2:Y:S02]  /*8a00*/  SYNCS.PHASECHK.TRANS64.TRYWAIT P0, [R0+URZ], R2 ;  /* 0x00000002000075a7 */ /* 0x0022a400080011ff */
[----:B--2---:R-:W-:Y:S05]  /*8a10*/  @!P0 NANOSLEEP.SYNCS 0x989680 ;  /* 0x009896800000895d */ /* 0x004fea0003900000 */
[----:B------:R-:W2:Y:S02]  /*8a20*/  @!P0 SYNCS.PHASECHK.TRANS64 P0, [R0+URZ], R2 ;  /* 0x00000002000085a7 */ /* 0x000ea400080010ff */
[----:B--2---:R-:W-:Y:S05]  /*8a30*/  @!P0 BRA `(.L_x_150) ;  /* 0xfffffffc00f08947 */ /* 0x004fea000383ffff */
[----:B------:R-:W-:Y:S05]  /*8a40*/  BRA `(.L_x_151) ;  /* 0xffffffa400187947 */ /* 0x000fea000383ffff */
.L_x_45:
[----:B------:R-:W-:-:S07]  /*8a50*/  MOV R0, UR5 ;  /* 0x0000000500007c02 */ /* 0x000fce0008000f00 */
.L_x_152:
[----:B-1----:R1:W2:Y:S02]  /*8a60*/  SYNCS.PHASECHK.TRANS64.TRYWAIT P0, [R0+URZ], R2 ;  /* 0x00000002000075a7 */ /* 0x0022a400080011ff */
[----:B--2---:R-:W-:Y:S05]  /*8a70*/  @!P0 NANOSLEEP.SYNCS 0x989680 ;  /* 0x009896800000895d */ /* 0x004fea0003900000 */
[----:B------:R-:W2:Y:S02]  /*8a80*/  @!P0 SYNCS.PHASECHK.TRANS64 P0, [R0+URZ], R2 ;  /* 0x00000002000085a7 */ /* 0x000ea400080010ff */
[----:B--2---:R-:W-:Y:S05]  /*8a90*/  @!P0 BRA `(.L_x_152) ;  /* 0xfffffffc00f08947 */ /* 0x004fea000383ffff */
[----:B------:R-:W-:Y:S05]  /*8aa0*/  BRA `(.L_x_153) ;  /* 0xffffffa400287947 */ /* 0x000fea000383ffff */
.L_x_46:
[----:B------:R-:W-:-:S07]  /*8ab0*/  MOV R0, UR5 ;  /* 0x0000000500007c02 */ /* 0x000fce0008000f00 */
.L_x_154:
[----:B-1----:R1:W2:Y:S02]  /*8ac0*/  SYNCS.PHASECHK.TRANS64.TRYWAIT P0, [R0+URZ], R2 ;  /* 0x00000002000075a7 */ /* 0x0022a400080011ff */
[----:B--2---:R-:W-:Y:S05]  /*8ad0*/  @!P0 NANOSLEEP.SYNCS 0x989680 ;  /* 0x009896800000895d */ /* 0x004fea0003900000 */
[----:B------:R-:W2:Y:S02]  /*8ae0*/  @!P0 SYNCS.PHASECHK.TRANS64 P0, [R0+URZ], R2 ;  /* 0x00000002000085a7 */ /* 0x000ea400080010ff */
[----:B--2---:R-:W-:Y:S05]  /*8af0*/  @!P0 BRA `(.L_x_154) ;  /* 0xfffffffc00f08947 */ /* 0x004fea000383ffff */
[----:B------:R-:W-:Y:S05]  /*8b00*/  BRA `(.L_x_155) ;  /* 0xffffffa400387947 */ /* 0x000fea000383ffff */
.L_x_47:
[----:B------:R-:W-:-:S07]  /*8b10*/  MOV R0, UR5 ;  /* 0x0000000500007c02 */ /* 0x000fce0008000f00 */
.L_x_156:
[----:B-1----:R1:W2:Y:S02]  /*8b20*/  SYNCS.PHASECHK.TRANS64.TRYWAIT P0, [R0+URZ], R2 ;  /* 0x00000002000075a7 */ /* 0x0022a400080011ff */
[----:B--2---:R-:W-:Y:S05]  /*8b30*/  @!P0 NANOSLEEP.SYNCS 0x989680 ;  /* 0x009896800000895d */ /* 0x004fea0003900000 */
[----:B------:R-:W2:Y:S02]  /*8b40*/  @!P0 SYNCS.PHASECHK.TRANS64 P0, [R0+URZ], R2 ;  /* 0x00000002000085a7 */ /* 0x000ea400080010ff */
[----:B--2---:R-:W-:Y:S05]  /*8b50*/  @!P0 BRA `(.L_x_156) ;  /* 0xfffffffc00f08947 */ /* 0x004fea000383ffff */
[----:B------:R-:W-:Y:S05]  /*8b60*/  BRA `(.L_x_157) ;  /* 0xffffffa400487947 */ /* 0x000fea000383ffff */
.L_x_48:
[----:B------:R-:W-:-:S07]  /*8b70*/  MOV R0, UR5 ;  /* 0x0000000500007c02 */ /* 0x000fce0008000f00 */
.L_x_158:
[----:B-1----:R1:W2:Y:S02]  /*8b80*/  SYNCS.PHASECHK.TRANS64.TRYWAIT P0, [R0+URZ], R2 ;  /* 0x00000002000075a7 */ /* 0x0022a400080011ff */
[----:B--2---:R-:W-:Y:S05]  /*8b90*/  @!P0 NANOSLEEP.SYNCS 0x989680 ;  /* 0x009896800000895d */ /* 0x004fea0003900000 */
[----:B------:R-:W2:Y:S02]  /*8ba0*/  @!P0 SYNCS.PHASECHK.TRANS64 P0, [R0+URZ], R2 ;  /* 0x00000002000085a7 */ /* 0x000ea400080010ff */
[----:B--2---:R-:W-:Y:S05]  /*8bb0*/  @!P0 BRA `(.L_x_158) ;  /* 0xfffffffc00f08947 */ /* 0x004fea000383ffff */
[----:B------:R-:W-:Y:S05]  /*8bc0*/  BRA `(.L_x_159) ;  /* 0xffffffa400587947 */ /* 0x000fea000383ffff */
.L_x_49:
[----:B------:R-:W-:-:S07]  /*8bd0*/  MOV R0, UR5 ;  /* 0x0000000500007c02 */ /* 0x000fce0008000f00 */
.L_x_160:
[----:B-1----:R1:W2:Y:S02]  /*8be0*/  SYNCS.PHASECHK.TRANS64.TRYWAIT P0, [R0+URZ], R2 ;  /* 0x00000002000075a7 */ /* 0x0022a400080011ff */
[----:B--2---:R-:W-:Y:S05]  /*8bf0*/  @!P0 NANOSLEEP.SYNCS 0x989680 ;  /* 0x009896800000895d */ /* 0x004fea0003900000 */
[----:B------:R-:W2:Y:S02]  /*8c00*/  @!P0 SYNCS.PHASECHK.TRANS64 P0, [R0+URZ], R2 ;  /* 0x00000002000085a7 */ /* 0x000ea400080010ff */
[----:B--2---:R-:W-:Y:S05]  /*8c10*/  @!P0 BRA `(.L_x_160) ;  /* 0xfffffffc00f08947 */ /* 0x004fea000383ffff */
[----:B------:R-:W-:Y:S05]  /*8c20*/  BRA `(.L_x_161) ;  /* 0xffffffa400687947 */ /* 0x000fea000383ffff */
.L_x_50:
[----:B------:R-:W-:-:S07]  /*8c30*/  MOV R0, UR5 ;  /* 0x0000000500007c02 */ /* 0x000fce0008000f00 */
.L_x_162:
[----:B-1----:R1:W2:Y:S02]  /*8c40*/  SYNCS.PHASECHK.TRANS64.TRYWAIT P0, [R0+URZ], R2 ;  /* 0x00000002000075a7 */ /* 0x0022a400080011ff */
[----:B--2---:R-:W-:Y:S05]  /*8c50*/  @!P0 NANOSLEEP.SYNCS 0x989680 ;  /* 0x009896800000895d */ /* 0x004fea0003900000 */
[----:B------:R-:W2:Y:S02]  /*8c60*/  @!P0 SYNCS.PHASECHK.TRANS64 P0, [R0+URZ], R2 ;  /* 0x00000002000085a7 */ /* 0x000ea400080010ff */
[----:B--2---:R-:W-:Y:S05]  /*8c70*/  @!P0 BRA `(.L_x_162) ;  /* 0xfffffffc00f08947 */ /* 0x004fea000383ffff */
[----:B------:R-:W-:Y:S05]  /*8c80*/  BRA `(.L_x_163) ;  /* 0xffffffa400787947 */ /* 0x000fea000383ffff */
.L_x_51:
[----:B------:R-:W-:-:S07]  /*8c90*/  MOV R0, UR5 ;  /* 0x0000000500007c02 */ /* 0x000fce0008000f00 */
.L_x_164:
[----:B-1----:R1:W2:Y:S02]  /*8ca0*/  SYNCS.PHASECHK.TRANS64.TRYWAIT P0, [R0+URZ], R2 ;  /* 0x00000002000075a7 */ /* 0x0022a400080011ff */
[----:B--2---:R-:W-:Y:S05]  /*8cb0*/  @!P0 NANOSLEEP.SYNCS 0x989680 ;  /* 0x009896800000895d */ /* 0x004fea0003900000 */
[----:B------:R-:W2:Y:S02]  /*8cc0*/  @!P0 SYNCS.PHASECHK.TRANS64 P0, [R0+URZ], R2 ;  /* 0x00000002000085a7 */ /* 0x000ea400080010ff */
[----:B--2---:R-:W-:Y:S05]  /*8cd0*/  @!P0 BRA `(.L_x_164) ;  /* 0xfffffffc00f08947 */ /* 0x004fea000383ffff */
[----:B------:R-:W-:Y:S05]  /*8ce0*/  BRA `(.L_x_165) ;  /* 0xffffffa400887947 */ /* 0x000fea000383ffff */
.L_x_52:
[----:B------:R-:W-:-:S07]  /*8cf0*/  MOV R0, UR5 ;  /* 0x0000000500007c02 */ /* 0x000fce0008000f00 */
.L_x_166:
[----:B-1----:R1:W2:Y:S02]  /*8d00*/  SYNCS.PHASECHK.TRANS64.TRYWAIT P0, [R0+URZ], R2 ;  /* 0x00000002000075a7 */ /* 0x0022a400080011ff */
[----:B--2---:R-:W-:Y:S05]  /*8d10*/  @!P0 NANOSLEEP.SYNCS 0x989680 ;  /* 0x009896800000895d */ /* 0x004fea0003900000 */
[----:B------:R-:W2:Y:S02]  /*8d20*/  @!P0 SYNCS.PHASECHK.TRANS64 P0, [R0+URZ], R2 ;  /* 0x00000002000085a7 */ /* 0x000ea400080010ff */
[----:B--2---:R-:W-:Y:S05]  /*8d30*/  @!P0 BRA `(.L_x_166) ;  /* 0xfffffffc00f08947 */ /* 0x004fea000383ffff */
[----:B------:R-:W-:Y:S05]  /*8d40*/  BRA `(.L_x_167) ;  /* 0xffffffa400987947 */ /* 0x000fea000383ffff */
.L_x_53:
[----:B------:R-:W-:-:S07]  /*8d50*/  MOV R0, UR5 ;  /* 0x0000000500007c02 */ /* 0x000fce0008000f00 */
.L_x_168:
[----:B-1----:R1:W2:Y:S02]  /*8d60*/  SYNCS.PHASECHK.TRANS64.TRYWAIT P0, [R0+URZ], R2 ;  /* 0x00000002000075a7 */ /* 0x0022a400080011ff */
[----:B--2---:R-:W-:Y:S05]  /*8d70*/  @!P0 NANOSLEEP.SYNCS 0x989680 ;  /* 0x009896800000895d */ /* 0x004fea0003900000 */
[----:B------:R-:W2:Y:S02]  /*8d80*/  @!P0 SYNCS.PHASECHK.TRANS64 P0, [R0+URZ], R2 ;  /* 0x00000002000085a7 */ /* 0x000ea400080010ff */
[----:B--2---:R-:W-:Y:S05]  /*8d90*/  @!P0 BRA `(.L_x_168) ;  /* 0xfffffffc00f08947 */ /* 0x004fea000383ffff */
[----:B------:R-:W-:Y:S05]  /*8da0*/  BRA `(.L_x_169) ;  /* 0xffffffa400a87947 */ /* 0x000fea000383ffff */
.L_x_54:
[----:B------:R-:W-:-:S07]  /*8db0*/  MOV R0, UR5 ;  /* 0x0000000500007c02 */ /* 0x000fce0008000f00 */
.L_x_170:
[----:B-1----:R1:W2:Y:S02]  /*8dc0*/  SYNCS.PHASECHK.TRANS64.TRYWAIT P0, [R0+URZ], R2 ;  /* 0x00000002000075a7 */ /* 0x0022a400080011ff */
[----:B--2---:R-:W-:Y:S05]  /*8dd0*/  @!P0 NANOSLEEP.SYNCS 0x989680 ;  /* 0x009896800000895d */ /* 0x004fea0003900000 */
[----:B------:R-:W2:Y:S02]  /*8de0*/  @!P0 SYNCS.PHASECHK.TRANS64 P0, [R0+URZ], R2 ;  /* 0x00000002000085a7 */ /* 0x000ea400080010ff */
[----:B--2---:R-:W-:Y:S05]  /*8df0*/  @!P0 BRA `(.L_x_170) ;  /* 0xfffffffc00f08947 */ /* 0x004fea000383ffff */
[----:B------:R-:W-:Y:S05]  /*8e00*/  BRA `(.L_x_171) ;  /* 0xffffffa400b87947 */ /* 0x000fea000383ffff */
.L_x_55:
[----:B------:R-:W-:-:S07]  /*8e10*/  MOV R0, UR5 ;  /* 0x0000000500007c02 */ /* 0x000fce0008000f00 */
.L_x_172:
[----:B-1----:R1:W2:Y:S02]  /*8e20*/  SYNCS.PHASECHK.TRANS64.TRYWAIT P0, [R0+URZ], R2 ;  /* 0x00000002000075a7 */ /* 0x0022a400080011ff */
[----:B--2---:R-:W-:Y:S05]  /*8e30*/  @!P0 NANOSLEEP.SYNCS 0x989680 ;  /* 0x009896800000895d */ /* 0x004fea0003900000 */
[----:B------:R-:W2:Y:S02]  /*8e40*/  @!P0 SYNCS.PHASECHK.TRANS64 P0, [R0+URZ], R2 ;  /* 0x00000002000085a7 */ /* 0x000ea400080010ff */
[----:B--2---:R-:W-:Y:S05]  /*8e50*/  @!P0 BRA `(.L_x_172) ;  /* 0xfffffffc00f08947 */ /* 0x004fea000383ffff */
[----:B------:R-:W-:Y:S05]  /*8e60*/  BRA `(.L_x_173) ;  /* 0xffffffa400c87947 */ /* 0x000fea000383ffff */
.L_x_56:
[----:B------:R-:W-:-:S07]  /*8e70*/  MOV R0, UR5 ;  /* 0x0000000500007c02 */ /* 0x000fce0008000f00 */
.L_x_174:
[----:B-1----:R1:W2:Y:S02]  /*8e80*/  SYNCS.PHASECHK.TRANS64.TRYWAIT P0, [R0+URZ], R2 ;  /* 0x00000002000075a7 */ /* 0x0022a400080011ff */
[----:B--2---:R-:W-:Y:S05]  /*8e90*/  @!P0 NANOSLEEP.SYNCS 0x989680 ;  /* 0x009896800000895d */ /* 0x004fea0003900000 */
[----:B------:R-:W2:Y:S02]  /*8ea0*/  @!P0 SYNCS.PHASECHK.TRANS64 P0, [R0+URZ], R2 ;  /* 0x00000002000085a7 */ /* 0x000ea400080010ff */
[----:B--2---:R-:W-:Y:S05]  /*8eb0*/  @!P0 BRA `(.L_x_174) ;  /* 0xfffffffc00f08947 */ /* 0x004fea000383ffff */
[----:B------:R-:W-:Y:S05]  /*8ec0*/  BRA `(.L_x_175) ;  /* 0xffffffa400d87947 */ /* 0x000fea000383ffff */
.L_x_59:
[----:B------:R-:W-:-:S07]  /*8ed0*/  MOV R4, UR4 ;  /* 0x0000000400047c02 */ /* 0x000fce0008000f00 */
.L_x_176:
[----:B--2---:R2:W3:Y:S02]  /*8ee0*/  SYNCS.PHASECHK.TRANS64.TRYWAIT P1, [R4+URZ+0x158], R6 ;  /* 0x00015806040075a7 */ /* 0x0044e400080211ff */
[----:B---3--:R-:W-:Y:S05]  /*8ef0*/  @!P1 NANOSLEEP.SYNCS 0x989680 ;  /* 0x009896800000995d */ /* 0x008fea0003900000 */
[----:B------:R-:W3:Y:S02]  /*8f00*/  @!P1 SYNCS.PHASECHK.TRANS64 P1, [R4+URZ+0x158], R6 ;  /* 0x00015806040095a7 */ /* 0x000ee400080210ff */
[----:B---3--:R-:W-:Y:S05]  /*8f10*/  @!P1 BRA `(.L_x_176) ;  /* 0xfffffffc00f09947 */ /* 0x008fea000383ffff */
[----:B------:R-:W-:Y:S05]  /*8f20*/  BRA `(.L_x_177) ;  /* 0xffffffa800487947 */ /* 0x000fea000383ffff */
.L_x_60:
[----:B--2---:R-:W-:-:S07]  /*8f30*/  MOV R4, UR4 ;  /* 0x0000000400047c02 */ /* 0x004fce0008000f00 */
.L_x_178:
[----:B--2---:R2:W3:Y:S02]  /*8f40*/  SYNCS.PHASECHK.TRANS64.TRYWAIT P1, [R4+URZ+0x150], R5 ;  /* 0x00015005040075a7 */ /* 0x0044e400080211ff */
[----:B---3--:R-:W-:Y:S05]  /*8f50*/  @!P1 NANOSLEEP.SYNCS 0x989680 ;  /* 0x009896800000995d */ /* 0x008fea0003900000 */
[----:B------:R-:W3:Y:S02]  /*8f60*/  @!P1 SYNCS.PHASECHK.TRANS64 P1, [R4+URZ+0x150], R5 ;  /* 0x00015005040095a7 */ /* 0x000ee400080210ff */
[----:B---3--:R-:W-:Y:S05]  /*8f70*/  @!P1 BRA `(.L_x_178) ;  /* 0xfffffffc00f09947 */ /* 0x008fea000383ffff */
[----:B------:R-:W-:Y:S05]  /*8f80*/  BRA `(.L_x_179) ;  /* 0xffffffa800507947 */ /* 0x000fea000383ffff */
.L_x_70:
[----:B--2---:R-:W-:-:S04]  /*8f90*/  MOV R5, UR5 ;  /* 0x0000000500057c02 */ /* 0x004fc80008000f00 */
[----:B------:R2:W3:Y:S03]  /*8fa0*/  SYNCS.PHASECHK.TRANS64.TRYWAIT P0, [R5+URZ+0x8], R6 ;  /* 0x00000806050075a7 */ /* 0x0004e600080011ff */
[----:B---3--:R-:W-:Y:S05]  /*8fb0*/  @!P0 NANOSLEEP.SYNCS 0x989680 ;  /* 0x009896800000895d */ /* 0x008fea0003900000 */
[----:B------:R-:W3:Y:S02]  /*8fc0*/  @!P0 SYNCS.PHASECHK.TRANS64 P0, [R5+URZ+0x8], R6 ;  /* 0x00000806050085a7 */ /* 0x000ee400080010ff */
[----:B---3--:R-:W-:Y:S05]  /*8fd0*/  @!P0 BRA `(.L_x_70) ;  /* 0xfffffffc00ec8947 */ /* 0x008fea000383ffff */
[----:B------:R-:W-:Y:S05]  /*8fe0*/  BRA `(.L_x_69) ;  /* 0xffffffac001c7947 */ /* 0x000fea000383ffff */
.L_x_72:
[----:B------:R-:W-:Y:S01]  /*8ff0*/  BSSY B0, `(.L_x_180) ;  /* 0x0000006000007945 */ /* 0x000fe20003800000 */
[----:B------:R-:W-:-:S07]  /*9000*/  MOV R15, 0xffffffff ;  /* 0xffffffff000f7802 */ /* 0x000fce0000000f00 */
[----:B-12--5:R-:W-:Y:S05]  /*9010*/  WARPSYNC.COLLECTIVE R15, `(.L_x_181) ;  /* 0x000000000f0c7348 */ /* 0x026fea0003c00000 */
[----:B------:R-:W-:Y:S02]  /*9020*/  ELECT P6, UR79, PT ;  /* 0x00000000004f782f */ /* 0x000fe400038c0000 */
[----:B------:R-:W-:Y:S01]  /*9030*/  MOV R14, UR79 ;  /* 0x0000004f000e7c02 */ /* 0x000fe20008000f00 */
[----:B-12--5:R-:W-:Y:S10]  /*9040*/  ENDCOLLECTIVE ;  /* 0x000000000000791b */ /* 0x026ff40003800000 */
.L_x_181:
[----:B------:R-:W-:Y:S05]  /*9050*/  BSYNC B0 ;  /* 0x0000000000007941 */ /* 0x000fea0003800000 */
.L_x_180:
[----:B------:R-:W-:Y:S05]  /*9060*/  BRA `(.L_x_182) ;  /* 0xffffffac004c7947 */ /* 0x000fea000383ffff */
.L_x_74:
[----:B--2---:R-:W-:-:S04]  /*9070*/  MOV R3, UR5 ;  /* 0x0000000500037c02 */ /* 0x004fc80008000f00 */
[----:B------:R2:W3:Y:S03]  /*9080*/  SYNCS.PHASECHK.TRANS64.TRYWAIT P0, [R3+URZ+0x8], R4 ;  /* 0x00000804030075a7 */ /* 0x0004e600080011ff */
[----:B---3--:R-:W-:Y:S05]  /*9090*/  @!P0 NANOSLEEP.SYNCS 0x989680 ;  /* 0x009896800000895d */ /* 0x008fea0003900000 */
[----:B------:R-:W3:Y:S02]  /*90a0*/  @!P0 SYNCS.PHASECHK.TRANS64 P0, [R3+URZ+0x8], R4 ;  /* 0x00000804030085a7 */ /* 0x000ee400080010ff */
[----:B---3--:R-:W-:Y:S05]  /*90b0*/  @!P0 BRA `(.L_x_74) ;  /* 0xfffffffc00ec8947 */ /* 0x008fea000383ffff */
[----:B------:R-:W-:Y:S05]  /*90c0*/  BRA `(.L_x_73) ;  /* 0xffffffac00507947 */ /* 0x000fea000383ffff */
.L_x_75:
[----:B------:R-:W-:-:S07]  /*90d0*/  MOV R4, UR20 ;  /* 0x0000001400047c02 */ /* 0x000fce0008000f00 */
.L_x_183:
[----:B-1----:R1:W2:Y:S02]  /*90e0*/  SYNCS.PHASECHK.TRANS64.TRYWAIT P0, [R4+URZ+0x150], R5 ;  /* 0x00015005040075a7 */ /* 0x0022a400080011ff */
[----:B--2---:R-:W-:Y:S05]  /*90f0*/  @!P0 NANOSLEEP.SYNCS 0x989680 ;  /* 0x009896800000895d */ /* 0x004fea0003900000 */
[----:B------:R-:W2:Y:S02]  /*9100*/  @!P0 SYNCS.PHASECHK.TRANS64 P0, [R4+URZ+0x150], R5 ;  /* 0x00015005040085a7 */ /* 0x000ea400080010ff */
[----:B--2---:R-:W-:Y:S05]  /*9110*/  @!P0 BRA `(.L_x_183) ;  /* 0xfffffffc00f08947 */ /* 0x004fea000383ffff */
[----:B------:R-:W-:Y:S05]  /*9120*/  BRA `(.L_x_184) ;  /* 0xffffffb000487947 */ /* 0x000fea000383ffff */
.L_x_77:
[----:B------:R-:W-:-:S07]  /*9130*/  MOV R4, UR25 ;  /* 0x0000001900047c02 */ /* 0x000fce0008000f00 */
.L_x_185:
[----:B-1----:R1:W2:Y:S02]  /*9140*/  SYNCS.PHASECHK.TRANS64.TRYWAIT P0, [R4+URZ+0x170], R5 ;  /* 0x00017005040075a7 */ /* 0x0022a400080011ff */
[----:B--2---:R-:W-:Y:S05]  /*9150*/  @!P0 NANOSLEEP.SYNCS 0x989680 ;  /* 0x009896800000895d */ /* 0x004fea0003900000 */
[----:B------:R-:W2:Y:S02]  /*9160*/  @!P0 SYNCS.PHASECHK.TRANS64 P0, [R4+URZ+0x170], R5 ;  /* 0x00017005040085a7 */ /* 0x000ea400080010ff */
[----:B--2---:R-:W-:Y:S05]  /*9170*/  @!P0 BRA `(.L_x_185) ;  /* 0xfffffffc00f08947 */ /* 0x004fea000383ffff */
[----:B------:R-:W-:Y:S05]  /*9180*/  BRA `(.L_x_76) ;  /* 0xffffffb000687947 */ /* 0x000fea000383ffff */
.L_x_81:
[----:B-1----:R-:W-:Y:S07]  /*9190*/  MOV R4, UR18 ;  /* 0x0000001200047c02 */ /* 0x002fee0008000f00 */
.L_x_186:
[----:B-1----:R1:W2:Y:S02]  /*91a0*/  SYNCS.PHASECHK.TRANS64.TRYWAIT P0, [R4+URZ], R6 ;  /* 0x00000006040075a7 */ /* 0x0022a400080011ff */
[----:B--2---:R-:W-:Y:S05]  /*91b0*/  @!P0 NANOSLEEP.SYNCS 0x989680 ;  /* 0x009896800000895d */ /* 0x004fea0003900000 */
[----:B------:R-:W2:Y:S02]  /*91c0*/  @!P0 SYNCS.PHASECHK.TRANS64 P0, [R4+URZ], R6 ;  /* 0x00000006040085a7 */ /* 0x000ea400080010ff */
[----:B--2---:R-:W-:Y:S05]  /*91d0*/  @!P0 BRA `(.L_x_186) ;  /* 0xfffffffc00f08947 */ /* 0x004fea000383ffff */
[----:B------:R-:W-:Y:S05]  /*91e0*/  BRA `(.L_x_80) ;  /* 0xffffffb0008c7947 */ /* 0x000fea000383ffff */
.L_x_85:
[----:B--2---:R-:W-:-:S07]  /*91f0*/  MOV R0, UR4 ;  /* 0x0000000400007c02 */ /* 0x004fce0008000f00 */
.L_x_187:
[----:B--2---:R2:W3:Y:S02]  /*9200*/  SYNCS.PHASECHK.TRANS64.TRYWAIT P0, [R0+URZ], R2 ;  /* 0x00000002000075a7 */ /* 0x0044e400080011ff */
[----:B---3--:R-:W-:Y:S05]  /*9210*/  @!P0 NANOSLEEP.SYNCS 0x989680 ;  /* 0x009896800000895d */ /* 0x008fea0003900000 */
[----:B------:R-:W3:Y:S02]  /*9220*/  @!P0 SYNCS.PHASECHK.TRANS64 P0, [R0+URZ], R2 ;  /* 0x00000002000085a7 */ /* 0x000ee400080010ff */
[----:B---3--:R-:W-:Y:S05]  /*9230*/  @!P0 BRA `(.L_x_187) ;  /* 0xfffffffc00f08947 */ /* 0x008fea000383ffff */
[----:B------:R-:W-:Y:S05]  /*9240*/  BRA `(.L_x_188) ;  /* 0xffffffb400947947 */ /* 0x000fea000383ffff */
.L_x_88:
[----:B------:R-:W-:-:S07]  /*9250*/  MOV R0, UR20 ;  /* 0x0000001400007c02 */ /* 0x000fce0008000f00 */
.L_x_189:
[----:B--2---:R2:W3:Y:S02]  /*9260*/  SYNCS.PHASECHK.TRANS64.TRYWAIT P1, [R0+URZ+0x180], R2 ;  /* 0x00018002000075a7 */ /* 0x0044e400080211ff */
[----:B---3--:R-:W-:Y:S05]  /*9270*/  @!P1 NANOSLEEP.SYNCS 0x989680 ;  /* 0x009896800000995d */ /* 0x008fea0003900000 */
[----:B------:R-:W3:Y:S02]  /*9280*/  @!P1 SYNCS.PHASECHK.TRANS64 P1, [R0+URZ+0x180], R2 ;  /* 0x00018002000095a7 */ /* 0x000ee400080210ff */
[----:B---3--:R-:W-:Y:S05]  /*9290*/  @!P1 BRA `(.L_x_189) ;  /* 0xfffffffc00f09947 */ /* 0x008fea000383ffff */
[----:B------:R-:W-:Y:S05]  /*92a0*/  BRA `(.L_x_190) ;  /* 0xffffffb400e07947 */ /* 0x000fea000383ffff */
.L_x_93:
[----:B------:R-:W-:Y:S07]  /*92b0*/  MOV R0, UR31 ;  /* 0x0000001f00007c02 */ /* 0x000fee0008000f00 */
.L_x_191:
[----:B--2---:R2:W4:Y:S02]  /*92c0*/  SYNCS.PHASECHK.TRANS64.TRYWAIT P0, [R0+URZ+0x150], R2 ;  /* 0x00015002000075a7 */ /* 0x00452400080011ff */
[----:B----4-:R-:W-:Y:S05]  /*92d0*/  @!P0 NANOSLEEP.SYNCS 0x989680 ;  /* 0x009896800000895d */ /* 0x010fea0003900000 */
[----:B------:R-:W4:Y:S02]  /*92e0*/  @!P0 SYNCS.PHASECHK.TRANS64 P0, [R0+URZ+0x150], R2 ;  /* 0x00015002000085a7 */ /* 0x000f2400080010ff */
[----:B----4-:R-:W-:Y:S05]  /*92f0*/  @!P0 BRA `(.L_x_191) ;  /* 0xfffffffc00f08947 */ /* 0x010fea000383ffff */
[----:B------:R-:W-:Y:S05]  /*9300*/  BRA `(.L_x_192) ;  /* 0xffffffbc00187947 */ /* 0x000fea000383ffff */
.L_x_96:
[----:B------:R-:W-:Y:S07]  /*9310*/  MOV R0, UR31 ;  /* 0x0000001f00007c02 */ /* 0x000fee0008000f00 */
.L_x_193:
[----:B-1----:R1:W2:Y:S02]  /*9320*/  SYNCS.PHASECHK.TRANS64.TRYWAIT P2, [R0+URZ+0x148], R2 ;  /* 0x00014802000075a7 */ /* 0x0022a400080411ff */
[----:B--2---:R-:W-:Y:S05]  /*9330*/  @!P2 NANOSLEEP.SYNCS 0x989680 ;  /* 0x009896800000a95d */ /* 0x004fea0003900000 */
[----:B------:R-:W2:Y:S02]  /*9340*/  @!P2 SYNCS.PHASECHK.TRANS64 P2, [R0+URZ+0x148], R2 ;  /* 0x000148020000a5a7 */ /* 0x000ea400080410ff */
[----:B--2---:R-:W-:Y:S05]  /*9350*/  @!P2 BRA `(.L_x_193) ;  /* 0xfffffffc00f0a947 */ /* 0x004fea000383ffff */
[----:B------:R-:W-:Y:S05]  /*9360*/  BRA `(.L_x_95) ;  /* 0xffffffc000787947 */ /* 0x000fea000383ffff */
.L_x_99:
[----:B------:R-:W-:Y:S07]  /*9370*/  MOV R0, UR7 ;  /* 0x0000000700007c02 */ /* 0x000fee0008000f00 */
.L_x_194:
[----:B-1----:R1:W2:Y:S02]  /*9380*/  SYNCS.PHASECHK.TRANS64.TRYWAIT P1, [R0+URZ+0x128], R2 ;  /* 0x00012802000075a7 */ /* 0x0022a400080211ff */
[----:B--2---:R-:W-:Y:S05]  /*9390*/  @!P1 NANOSLEEP.SYNCS 0x989680 ;  /* 0x009896800000995d */ /* 0x004fea0003900000 */
[----:B------:R-:W2:Y:S02]  /*93a0*/  @!P1 SYNCS.PHASECHK.TRANS64 P1, [R0+URZ+0x128], R2 ;  /* 0x00012802000095a7 */ /* 0x000ea400080210ff */
[----:B--2---:R-:W-:Y:S05]  /*93b0*/  @!P1 BRA `(.L_x_194) ;  /* 0xfffffffc00f09947 */ /* 0x004fea000383ffff */
[----:B------:R-:W-:Y:S05]  /*93c0*/  BRA `(.L_x_195) ;  /* 0xffffffc400107947 */ /* 0x000fea000383ffff */
.L_x_100:
[----:B------:R-:W-:Y:S07]  /*93d0*/  MOV R0, UR5 ;  /* 0x0000000500007c02 */ /* 0x000fee0008000f00 */
.L_x_196:
[----:B-1----:R1:W2:Y:S02]  /*93e0*/  SYNCS.PHASECHK.TRANS64.TRYWAIT P0, [R0+URZ+0x128], R2 ;  /* 0x00012802000075a7 */ /* 0x0022a400080011ff */
[----:B--2---:R-:W-:Y:S05]  /*93f0*/  @!P0 NANOSLEEP.SYNCS 0x989680 ;  /* 0x009896800000895d */ /* 0x004fea0003900000 */
[----:B------:R-:W2:Y:S02]  /*9400*/  @!P0 SYNCS.PHASECHK.TRANS64 P0, [R0+URZ+0x128], R2 ;  /* 0x00012802000085a7 */ /* 0x000ea400080010ff */
[----:B--2---:R-:W-:Y:S05]  /*9410*/  @!P0 BRA `(.L_x_196) ;  /* 0xfffffffc00f08947 */ /* 0x004fea000383ffff */
[----:B------:R-:W-:Y:S05]  /*9420*/  BRA `(.L_x_197) ;  /* 0xffffffc4009c7947 */ /* 0x000fea000383ffff */
.L_x_102:
[----:B------:R-:W-:-:S07]  /*9430*/  MOV R0, UR4 ;  /* 0x0000000400007c02 */ /* 0x000fce0008000f00 */
.L_x_198:
[----:B-1----:R1:W3:Y:S02]  /*9440*/  SYNCS.PHASECHK.TRANS64.TRYWAIT P0, [R0+URZ], R2 ;  /* 0x00000002000075a7 */ /* 0x0022e400080011ff */
[----:B---3--:R-:W-:Y:S05]  /*9450*/  @!P0 NANOSLEEP.SYNCS 0x989680 ;  /* 0x009896800000895d */ /* 0x008fea0003900000 */
[----:B------:R-:W3:Y:S02]  /*9460*/  @!P0 SYNCS.PHASECHK.TRANS64 P0, [R0+URZ], R2 ;  /* 0x00000002000085a7 */ /* 0x000ee400080010ff */
[----:B---3--:R-:W-:Y:S05]  /*9470*/  @!P0 BRA `(.L_x_198) ;  /* 0xfffffffc00f08947 */ /* 0x008fea000383ffff */
[----:B------:R-:W-:Y:S05]  /*9480*/  BRA `(.L_x_199) ;  /* 0xffffffc8004c7947 */ /* 0x000fea000383ffff */
.L_x_103:
[----:B------:R-:W-:-:S07]  /*9490*/  MOV R0, UR5 ;  /* 0x0000000500007c02 */ /* 0x000fce0008000f00 */
.L_x_200:
[----:B-1----:R1:W2:Y:S02]  /*94a0*/  SYNCS.PHASECHK.TRANS64.TRYWAIT P0, [R0+URZ], R2 ;  /* 0x00000002000075a7 */ /* 0x0022a400080011ff */
[----:B--2---:R-:W-:Y:S05]  /*94b0*/  @!P0 NANOSLEEP.SYNCS 0x989680 ;  /* 0x009896800000895d */ /* 0x004fea0003900000 */
[----:B------:R-:W2:Y:S02]  /*94c0*/  @!P0 SYNCS.PHASECHK.TRANS64 P0, [R0+URZ], R2 ;  /* 0x00000002000085a7 */ /* 0x000ea400080010ff */
[----:B--2---:R-:W-:Y:S05]  /*94d0*/  @!P0 BRA `(.L_x_200) ;  /* 0xfffffffc00f08947 */ /* 0x004fea000383ffff */
[----:B------:R-:W-:Y:S05]  /*94e0*/  BRA `(.L_x_201) ;  /* 0xffffffc800587947 */ /* 0x000fea000383ffff */
.L_x_105:
[----:B------:R-:W-:Y:S07]  /*94f0*/  MOV R0, UR45 ;  /* 0x0000002d00007c02 */ /* 0x000fee0008000f00 */
.L_x_202:
[----:B-1----:R1:W2:Y:S02]  /*9500*/  SYNCS.PHASECHK.TRANS64.TRYWAIT P0, [R0+URZ+0x150], R2 ;  /* 0x00015002000075a7 */ /* 0x0022a400080011ff */
[----:B--2---:R-:W-:Y:S05]  /*9510*/  @!P0 NANOSLEEP.SYNCS 0x989680 ;  /* 0x009896800000895d */ /* 0x004fea0003900000 */
[----:B------:R-:W2:Y:S02]  /*9520*/  @!P0 SYNCS.PHASECHK.TRANS64 P0, [R0+URZ+0x150], R2 ;  /* 0x00015002000085a7 */ /* 0x000ea400080010ff */
[----:B--2---:R-:W-:Y:S05]  /*9530*/  @!P0 BRA `(.L_x_202) ;  /* 0xfffffffc00f08947 */ /* 0x004fea000383ffff */
[----:B------:R-:W-:Y:S05]  /*9540*/  BRA `(.L_x_203) ;  /* 0xffffffcc00407947 */ /* 0x000fea000383ffff */
.L_x_115:
[----:B-1----:R1:W3:Y:S02]  /*9550*/  SYNCS.PHASECHK.TRANS64.TRYWAIT P1, [R0+URZ+0x110], R2 ;  /* 0x00011002000075a7 */ /* 0x0022e400080211ff */
[----:B---3--:R-:W-:Y:S05]  /*9560*/  @!P1 NANOSLEEP.SYNCS 0x989680 ;  /* 0x009896800000995d */ /* 0x008fea0003900000 */
[----:B------:R-:W3:Y:S02]  /*9570*/  @!P1 SYNCS.PHASECHK.TRANS64 P1, [R0+URZ+0x110], R2 ;  /* 0x00011002000095a7 */ /* 0x000ee400080210ff */
[----:B---3--:R-:W-:Y:S05]  /*9580*/  @!P1 BRA `(.L_x_115) ;  /* 0xfffffffc00f09947 */ /* 0x008fea000383ffff */
[----:B------:R-:W-:Y:S05]  /*9590*/  BRA `(.L_x_114) ;  /* 0xffffffdc00087947 */ /* 0x000fea000383ffff */
.L_x_117:
[----:B-1----:R1:W4:Y:S02]  /*95a0*/  SYNCS.PHASECHK.TRANS64.TRYWAIT P0, [R59+URZ+0x160], R3 ;  /* 0x000160033b0075a7 */ /* 0x00232400080011ff */
[----:B----4-:R-:W-:Y:S05]  /*95b0*/  @!P0 NANOSLEEP.SYNCS 0x989680 ;  /* 0x009896800000895d */ /* 0x010fea0003900000 */
[----:B------:R-:W4:Y:S02]  /*95c0*/  @!P0 SYNCS.PHASECHK.TRANS64 P0, [R59+URZ+0x160], R3 ;  /* 0x000160033b0085a7 */ /* 0x000f2400080010ff */
[----:B----4-:R-:W-:Y:S05]  /*95d0*/  @!P0 BRA `(.L_x_117) ;  /* 0xfffffffc00f08947 */ /* 0x010fea000383ffff */
[----:B------:R-:W-:Y:S05]  /*95e0*/  BRA `(.L_x_116) ;  /* 0xffffffdc00387947 */ /* 0x000fea000383ffff */
.L_x_128:
[----:B-1----:R1:W2:Y:S02]  /*95f0*/  SYNCS.PHASECHK.TRANS64.TRYWAIT P0, [R3+URZ+0x110], R27 ;  /* 0x0001101b030075a7 */ /* 0x0022a400080011ff */
[----:B--2---:R-:W-:Y:S05]  /*9600*/  @!P0 NANOSLEEP.SYNCS 0x989680 ;  /* 0x009896800000895d */ /* 0x004fea0003900000 */
[----:B------:R-:W2:Y:S02]  /*9610*/  @!P0 SYNCS.PHASECHK.TRANS64 P0, [R3+URZ+0x110], R27 ;  /* 0x0001101b030085a7 */ /* 0x000ea400080010ff */
[----:B--2---:R-:W-:Y:S05]  /*9620*/  @!P0 BRA `(.L_x_128) ;  /* 0xfffffffc00f08947 */ /* 0x004fea000383ffff */
[----:B------:R-:W-:Y:S05]  /*9630*/  BRA `(.L_x_127) ;  /* 0xffffffe4006c7947 */ /* 0x000fea000383ffff */
        .weak           $__internal_0_$__cuda_sm10x_tcgen05_guardrail_trap_col_being_dealloced_not_returned_by_alloc
        .type           $__internal_0_$__cuda_sm10x_tcgen05_guardrail_trap_col_being_dealloced_not_returned_by_alloc,@function
        .size           $__internal_0_$__cuda_sm10x_tcgen05_guardrail_trap_col_being_dealloced_not_returned_by_alloc,($__internal_1_$__cuda_sm10x_tcgen05_guardrail_trap_phase_invalid_during_alloc - $__internal_0_$__cuda_sm10x_tcgen05_guardrail_trap_col_being_dealloced_not_returned_by_alloc)
$__internal_0_$__cuda_sm10x_tcgen05_guardrail_trap_col_being_dealloced_not_returned_by_alloc:
[----:B------:R-:W-:Y:S05]  /*9640*/  BPT.TRAP 0x1 ;  /* 0x000000040000795c */ /* 0x000fea0000300000 */
[----:B------:R-:W-:-:S04]  /*9650*/  HFMA2 R3, -RZ, RZ, 0, 0 ;  /* 0x00000000ff037431 */ /* 0x000fc800000001ff */
[----:B------:R-:W-:Y:S05]  /*9660*/  RET.REL.NODEC R2 `(_ZN7cutlass13device_kernelINS_4conv6kernel13ConvUniversalINS1_16ConvProblemShapeILNS1_8OperatorE1ELi2EEENS1_10collective14CollectiveConvINS1_47MainloopSm100TmaUmmaWarpSpecializedImplicitGemmILS5_1ELi17ELi2ELi1ELi2EN4cute5tupleIJNSA_1CILi2EEENSC_ILi1EEESE_EEEEENSB_IJNSC_ILi128EEENSC_ILi64EEENSB_IJSI_EEEEEENS_10bfloat16_tESL_NSA_8TiledMMAINSA_8MMA_AtomIJNSA_26SM100_MMA_F16BF16_2x1SM_SSISL_SL_fLi128ELi64ELNSA_4UMMA5MajorE0ELSQ_1ELNSP_7ScaleInE0ELSR_0EEEEEENSA_6LayoutINSB_IJSE_SE_SE_EEENSB_IJNSC_ILi0EEESW_SW_EEEEENSB_IJNSA_10UnderscoreESZ_SZ_EEEEENS7_6detail27Sm100ImplicitGemmTileTraitsINSA_25SM100_TMA_2SM_LOAD_IM2COLENSA_14ComposedLayoutINSA_7SwizzleILi3ELi4ELi3EEENSA_18smem_ptr_flag_bitsILi16EEENSU_INSB_IJNSC_ILi8EEESI_EEENSB_IJSI_SE_EEEEEEEvEENS13_INSA_18SM100_TMA_2SM_LOADENS15_INS16_ILi2ELi4ELi3EEES19_NSU_INSB_IJNSC_ILi32EEES1A_EEENSB_IJSE_S1I_EEEEEEEvEEEENS_8epilogue10collective18CollectiveEpilogueINS1P_23Sm100TmaWarpSpecializedILi3ELi2ELi16ELb1ELb0EEEJNSB_IJSI_SI_SJ_EEENSB_IJNSU_ISI_SE_EENSU_INSB_IJNSC_ILi16EEESD_EEES1K_EEEEESL_NSB_IJNSB_IJlllEEESE_SW_EEESL_S21_NS1P_6fusion15FusionCallbacksIS1T_NS22_17LinearCombinationISL_fSL_fLNS_15FloatRoundStyleE2EEES1U_S1Z_JEEENSA_5SM1004TMEM4LOAD26SM100_TMEM_LOAD_32dp32b16xENSA_20SM90_TMA_LOAD_IM2COLENS15_INS16_ILi1ELi4ELi3EEES19_NSU_INSB_IJS1A_S1W_EEENSB_IJS1W_SE_EEEEEEENSA_39AutoVectorizingCopyWithAssumedAlignmentILi128EEENSA_21SM90_TMA_STORE_IM2COLES2H_S2J_S2J_EEEvvEEEEvNT_6ParamsE) ;  /* 0xffffff6802647950 */ /* 0x000fea0003c3ffff */
        .weak           $__internal_1_$__cuda_sm10x_tcgen05_guardrail_trap_phase_invalid_during_alloc
        .type           $__internal_1_$__cuda_sm10x_tcgen05_guardrail_trap_phase_invalid_during_alloc,@function
        .size           $__internal_1_$__cuda_sm10x_tcgen05_guardrail_trap_phase_invalid_during_alloc,($__internal_2_$__cuda_sm10x_tcgen05_guardrail_trap_unallocated_columns_being_dealloced - $__internal_1_$__cuda_sm10x_tcgen05_guardrail_trap_phase_invalid_during_alloc)
$__internal_1_$__cuda_sm10x_tcgen05_guardrail_trap_phase_invalid_during_alloc:
[----:B------:R-:W-:Y:S05]  /*9670*/  BPT.TRAP 0x1 ;  /* 0x000000040000795c */ /* 0x000fea0000300000 */
[----:B------:R-:W-:-:S04]  /*9680*/  MOV R5, 0x0 ;  /* 0x0000000000057802 */ /* 0x000fc80000000f00 */
[----:B------:R-:W-:Y:S05]  /*9690*/  RET.REL.NODEC R4 `(_ZN7cutlass13device_kernelINS_4conv6kernel13ConvUniversalINS1_16ConvProblemShapeILNS1_8OperatorE1ELi2EEENS1_10collective14CollectiveConvINS1_47MainloopSm100TmaUmmaWarpSpecializedImplicitGemmILS5_1ELi17ELi2ELi1ELi2EN4cute5tupleIJNSA_1CILi2EEENSC_ILi1EEESE_EEEEENSB_IJNSC_ILi128EEENSC_ILi64EEENSB_IJSI_EEEEEENS_10bfloat16_tESL_NSA_8TiledMMAINSA_8MMA_AtomIJNSA_26SM100_MMA_F16BF16_2x1SM_SSISL_SL_fLi128ELi64ELNSA_4UMMA5MajorE0ELSQ_1ELNSP_7ScaleInE0ELSR_0EEEEEENSA_6LayoutINSB_IJSE_SE_SE_EEENSB_IJNSC_ILi0EEESW_SW_EEEEENSB_IJNSA_10UnderscoreESZ_SZ_EEEEENS7_6detail27Sm100ImplicitGemmTileTraitsINSA_25SM100_TMA_2SM_LOAD_IM2COLENSA_14ComposedLayoutINSA_7SwizzleILi3ELi4ELi3EEENSA_18smem_ptr_flag_bitsILi16EEENSU_INSB_IJNSC_ILi8EEESI_EEENSB_IJSI_SE_EEEEEEEvEENS13_INSA_18SM100_TMA_2SM_LOADENS15_INS16_ILi2ELi4ELi3EEES19_NSU_INSB_IJNSC_ILi32EEES1A_EEENSB_IJSE_S1I_EEEEEEEvEEEENS_8epilogue10collective18CollectiveEpilogueINS1P_23Sm100TmaWarpSpecializedILi3ELi2ELi16ELb1ELb0EEEJNSB_IJSI_SI_SJ_EEENSB_IJNSU_ISI_SE_EENSU_INSB_IJNSC_ILi16EEESD_EEES1K_EEEEESL_NSB_IJNSB_IJlllEEESE_SW_EEESL_S21_NS1P_6fusion15FusionCallbacksIS1T_NS22_17LinearCombinationISL_fSL_fLNS_15FloatRoundStyleE2EEES1U_S1Z_JEEENSA_5SM1004TMEM4LOAD26SM100_TMEM_LOAD_32dp32b16xENSA_20SM90_TMA_LOAD_IM2COLENS15_INS16_ILi1ELi4ELi3EEES19_NSU_INSB_IJS1A_S1W_EEENSB_IJS1W_SE_EEEEEEENSA_39AutoVectorizingCopyWithAssumedAlignmentILi128EEENSA_21SM90_TMA_STORE_IM2COLES2H_S2J_S2J_EEEvvEEEEvNT_6ParamsE) ;  /* 0xffffff6804587950 */ /* 0x000fea0003c3ffff */
        .weak           $__internal_2_$__cuda_sm10x_tcgen05_guardrail_trap_unallocated_columns_being_dealloced
        .type           $__internal_2_$__cuda_sm10x_tcgen05_guardrail_trap_unallocated_columns_being_dealloced,@function
        .size           $__internal_2_$__cuda_sm10x_tcgen05_guardrail_trap_unallocated_columns_being_dealloced,(.L_x_205 - $__internal_2_$__cuda_sm10x_tcgen05_guardrail_trap_unallocated_columns_being_dealloced)
$__internal_2_$__cuda_sm10x_tcgen05_guardrail_trap_unallocated_columns_being_dealloced:
[----:B------:R-:W-:Y:S05]  /*96a0*/  BPT.TRAP 0x1 ;  /* 0x000000040000795c */ /* 0x000fea0000300000 */
[----:B------:R-:W-:-:S04]  /*96b0*/  HFMA2 R3, -RZ, RZ, 0, 0 ;  /* 0x00000000ff037431 */ /* 0x000fc800000001ff */
[----:B------:R-:W-:Y:S05]  /*96c0*/  RET.REL.NODEC R2 `(_ZN7cutlass13device_kernelINS_4conv6kernel13ConvUniversalINS1_16ConvProblemShapeILNS1_8OperatorE1ELi2EEENS1_10collective14CollectiveConvINS1_47MainloopSm100TmaUmmaWarpSpecializedImplicitGemmILS5_1ELi17ELi2ELi1ELi2EN4cute5tupleIJNSA_1CILi2EEENSC_ILi1EEESE_EEEEENSB_IJNSC_ILi128EEENSC_ILi64EEENSB_IJSI_EEEEEENS_10bfloat16_tESL_NSA_8TiledMMAINSA_8MMA_AtomIJNSA_26SM100_MMA_F16BF16_2x1SM_SSISL_SL_fLi128ELi64ELNSA_4UMMA5MajorE0ELSQ_1ELNSP_7ScaleInE0ELSR_0EEEEEENSA_6LayoutINSB_IJSE_SE_SE_EEENSB_IJNSC_ILi0EEESW_SW_EEEEENSB_IJNSA_10UnderscoreESZ_SZ_EEEEENS7_6detail27Sm100ImplicitGemmTileTraitsINSA_25SM100_TMA_2SM_LOAD_IM2COLENSA_14ComposedLayoutINSA_7SwizzleILi3ELi4ELi3EEENSA_18smem_ptr_flag_bitsILi16EEENSU_INSB_IJNSC_ILi8EEESI_EEENSB_IJSI_SE_EEEEEEEvEENS13_INSA_18SM100_TMA_2SM_LOADENS15_INS16_ILi2ELi4ELi3EEES19_NSU_INSB_IJNSC_ILi32EEES1A_EEENSB_IJSE_S1I_EEEEEEEvEEEENS_8epilogue10collective18CollectiveEpilogueINS1P_23Sm100TmaWarpSpecializedILi3ELi2ELi16ELb1ELb0EEEJNSB_IJSI_SI_SJ_EEENSB_IJNSU_ISI_SE_EENSU_INSB_IJNSC_ILi16EEESD_EEES1K_EEEEESL_NSB_IJNSB_IJlllEEESE_SW_EEESL_S21_NS1P_6fusion15FusionCallbacksIS1T_NS22_17LinearCombinationISL_fSL_fLNS_15FloatRoundStyleE2EEES1U_S1Z_JEEENSA_5SM1004TMEM4LOAD26SM100_TMEM_LOAD_32dp32b16xENSA_20SM90_TMA_LOAD_IM2COLENS15_INS16_ILi1ELi4ELi3EEES19_NSU_INSB_IJS1A_S1W_EEENSB_IJS1W_SE_EEEEEEENSA_39AutoVectorizingCopyWithAssumedAlignmentILi128EEENSA_21SM90_TMA_STORE_IM2COLES2H_S2J_S2J_EEEvvEEEEvNT_6ParamsE) ;  /* 0xffffff68024c7950 */ /* 0x000fea0003c3ffff */
.L_x_204:
[----:B------:R-:W-:-:S00]  /*96d0*/  BRA `(.L_x_204) ;  /* 0xfffffffc00fc7947 */ /* 0x000fc0000383ffff */
[----:B------:R-:W-:-:S00]  /*96e0*/  NOP ;  /* 0x0000000000007918 */ /* 0x000fc00000000000 */
        /* <DEDUP_REMOVED lines=9> */
.L_x_205:


//--------------------- .nv.global.init           --------------------------
	.section	.nv.global.init,"aw",@progbits
.nv.global.init:
	.type		$str$29,@object
	.size		$str$29,($str$30 - $str$29)
$str$29:
        /*0000*/ 	.byte	0x28, 0x61, 0x64, 0x64, 0x72, 0x65, 0x73, 0x73, 0x20, 0x26, 0x20, 0x6d, 0x61, 0x73, 0x6b, 0x29
        /*0010*/ 	.byte	0x20, 0x3d, 0x3d, 0x20, 0x30, 0x00
	.type		$str$30,@object
	.size		$str$30,($str$28 - $str$30)
$str$30:
        /*0016*/ 	.byte	0x2f, 0x74, 0x6d, 0x70, 0x2f, 0x63, 0x75, 0x74, 0x6c, 0x61, 0x73, 0x73, 0x5f, 0x73, 0x77, 0x65
        /*0026*/ 	.byte	0x65, 0x70, 0x5f, 0x73, 0x72, 0x63, 0x2f, 0x69, 0x6e, 0x63, 0x6c, 0x75, 0x64, 0x65, 0x2f, 0x63
        /*0036*/ 	.byte	0x75, 0x74, 0x65, 0x2f, 0x70, 0x6f, 0x69, 0x6e, 0x74, 0x65, 0x72, 0x5f, 0x66, 0x6c, 0x61, 0x67
        /*0046*/ 	.byte	0x67, 0x65, 0x64, 0x2e, 0x68, 0x70, 0x70, 0x00
	.type		$str$28,@object
	.size		$str$28,($str$27 - $str$28)
$str$28:
        /*004e*/ 	.byte	0x2f, 0x74, 0x6d, 0x70, 0x2f, 0x63, 0x75, 0x74, 0x6c, 0x61, 0x73, 0x73, 0x5f, 0x73, 0x77, 0x65
        /*005e*/ 	.byte	0x65, 0x70, 0x5f, 0x73, 0x72, 0x63, 0x2f, 0x69, 0x6e, 0x63, 0x6c, 0x75, 0x64, 0x65, 0x2f, 0x63
        /*006e*/ 	.byte	0x75, 0x74, 0x65, 0x2f, 0x61, 0x74, 0x6f, 0x6d, 0x2f, 0x63, 0x6f, 0x70, 0x79, 0x5f, 0x74, 0x72
        /*007e*/ 	.byte	0x61, 0x69, 0x74, 0x73, 0x5f, 0x73, 0x6d, 0x31, 0x30, 0x30, 0x2e, 0x68, 0x70, 0x70, 0x00
	.type		$str$27,@object
	.size		$str$27,(__unnamed_1 - $str$27)
$str$27:
        /*008d*/ 	.byte	0x28, 0x28, 0x75, 0x69, 0x6e, 0x74, 0x33, 0x32, 0x5f, 0x74, 0x28, 0x74, 0x68, 0x72, 0x65, 0x61
        /*009d*/ 	.byte	0x64, 0x49, 0x64, 0x78, 0x2e, 0x78, 0x29, 0x20, 0x2f, 0x20, 0x33, 0x32, 0x29, 0x20, 0x25, 0x20
        /*00ad*/ 	.byte	0x34, 0x29, 0x20, 0x3d, 0x3d, 0x20, 0x28, 0x28, 0x28, 0x74, 0x6d, 0x65, 0x6d, 0x5f, 0x61, 0x64
        /*00bd*/ 	.byte	0x64, 0x72, 0x20, 0x3e, 0x3e, 0x20, 0x31, 0x36, 0x29, 0x20, 0x2f, 0x20, 0x33, 0x32, 0x29, 0x20
        /*00cd*/ 	.byte	0x25, 0x20, 0x34, 0x29, 0x00
	.type		__unnamed_1,@object
	.size		__unnamed_1,(__unnamed_2 - __unnamed_1)
__unnamed_1:
        /*00d2*/ 	.byte	0x61, 0x75, 0x74, 0x6f, 0x20, 0x63, 0x75, 0x74, 0x65, 0x3a, 0x3a, 0x61, 0x73, 0x5f, 0x70, 0x6f
        /* <DEDUP_REMOVED lines=24> */
        /*0262*/ 	.byte	0x43, 0x3c, 0x32, 0x30, 0x34, 0x38, 0x3e, 0x3e, 0x3e, 0x3e, 0x5d, 0x00
	.type		__unnamed_2,@object
	.size		__unnamed_2,(.L_2 - __unnamed_2)
__unnamed_2:
        /* <DEDUP_REMOVED lines=40> */
        /*04ee*/ 	.byte	0x3a, 0x3a, 0x43, 0x3c, 0x30, 0x3e, 0x3e, 0x3e, 0x3e, 0x5d, 0x00
.L_2:


//--------------------- .nv.shared._ZN7cutlass13device_kernelINS_4conv6kernel13ConvUniversalINS1_16ConvProblemShapeILNS1_8OperatorE1ELi2EEENS1_10collective14CollectiveConvINS1_47MainloopSm100TmaUmmaWarpSpecializedImplicitGemmILS5_1ELi17ELi2ELi1ELi2EN4cute5tupleIJNSA_1CILi2EEENSC_ILi1EEESE_EEEEENSB_IJNSC_ILi128EEENSC_ILi64EEENSB_IJSI_EEEEEENS_10bfloat16_tESL_NSA_8TiledMMAINSA_8MMA_AtomIJNSA_26SM100_MMA_F16BF16_2x1SM_SSISL_SL_fLi128ELi64ELNSA_4UMMA5MajorE0ELSQ_1ELNSP_7ScaleInE0ELSR_0EEEEEENSA_6LayoutINSB_IJSE_SE_SE_EEENSB_IJNSC_ILi0EEESW_SW_EEEEENSB_IJNSA_10UnderscoreESZ_SZ_EEEEENS7_6detail27Sm100ImplicitGemmTileTraitsINSA_25SM100_TMA_2SM_LOAD_IM2COLENSA_14ComposedLayoutINSA_7SwizzleILi3ELi4ELi3EEENSA_18smem_ptr_flag_bitsILi16EEENSU_INSB_IJNSC_ILi8EEESI_EEENSB_IJSI_SE_EEEEEEEvEENS13_INSA_18SM100_TMA_2SM_LOADENS15_INS16_ILi2ELi4ELi3EEES19_NSU_INSB_IJNSC_ILi32EEES1A_EEENSB_IJSE_S1I_EEEEEEEvEEEENS_8epilogue10collective18CollectiveEpilogueINS1P_23Sm100TmaWarpSpecializedILi3ELi2ELi16ELb1ELb0EEEJNSB_IJSI_SI_SJ_EEENSB_IJNSU_ISI_SE_EENSU_INSB_IJNSC_ILi16EEESD_EEES1K_EEEEESL_NSB_IJNSB_IJlllEEESE_SW_EEESL_S21_NS1P_6fusion15FusionCallbacksIS1T_NS22_17LinearCombinationISL_fSL_fLNS_15FloatRoundStyleE2EEES1U_S1Z_JEEENSA_5SM1004TMEM4LOAD26SM100_TMEM_LOAD_32dp32b16xENSA_20SM90_TMA_LOAD_IM2COLENS15_INS16_ILi1ELi4ELi3EEES19_NSU_INSB_IJS1A_S1W_EEENSB_IJS1W_SE_EEEEEEENSA_39AutoVectorizingCopyWithAssumedAlignmentILi128EEENSA_21SM90_TMA_STORE_IM2COLES2H_S2J_S2J_EEEvvEEEEvNT_6ParamsE --------------------------
	.section	.nv.shared._ZN7cutlass13device_kernelINS_4conv6kernel13ConvUniversalINS1_16ConvProblemShapeILNS1_8OperatorE1ELi2EEENS1_10collective14CollectiveConvINS1_47MainloopSm100TmaUmmaWarpSpecializedImplicitGemmILS5_1ELi17ELi2ELi1ELi2EN4cute5tupleIJNSA_1CILi2EEENSC_ILi1EEESE_EEEEENSB_IJNSC_ILi128EEENSC_ILi64EEENSB_IJSI_EEEEEENS_10bfloat16_tESL_NSA_8TiledMMAINSA_8MMA_AtomIJNSA_26SM100_MMA_F16BF16_2x1SM_SSISL_SL_fLi128ELi64ELNSA_4UMMA5MajorE0ELSQ_1ELNSP_7ScaleInE0ELSR_0EEEEEENSA_6LayoutINSB_IJSE_SE_SE_EEENSB_IJNSC_ILi0EEESW_SW_EEEEENSB_IJNSA_10UnderscoreESZ_SZ_EEEEENS7_6detail27Sm100ImplicitGemmTileTraitsINSA_25SM100_TMA_2SM_LOAD_IM2COLENSA_14ComposedLayoutINSA_7SwizzleILi3ELi4ELi3EEENSA_18smem_ptr_flag_bitsILi16EEENSU_INSB_IJNSC_ILi8EEESI_EEENSB_IJSI_SE_EEEEEEEvEENS13_INSA_18SM100_TMA_2SM_LOADENS15_INS16_ILi2ELi4ELi3EEES19_NSU_INSB_IJNSC_ILi32EEES1A_EEENSB_IJSE_S1I_EEEEEEEvEEEENS_8epilogue10collective18CollectiveEpilogueINS1P_23Sm100TmaWarpSpecializedILi3ELi2ELi16ELb1ELb0EEEJNSB_IJSI_SI_SJ_EEENSB_IJNSU_ISI_SE_EENSU_INSB_IJNSC_ILi16EEESD_EEES1K_EEEEESL_NSB_IJNSB_IJlllEEESE_SW_EEESL_S21_NS1P_6fusion15FusionCallbacksIS1T_NS22_17LinearCombinationISL_fSL_fLNS_15FloatRoundStyleE2EEES1U_S1Z_JEEENSA_5SM1004TMEM4LOAD26SM100_TMEM_LOAD_32dp32b16xENSA_20SM90_TMA_LOAD_IM2COLENS15_INS16_ILi1ELi4ELi3EEES19_NSU_INSB_IJS1A_S1W_EEENSB_IJS1W_SE_EEEEEEENSA_39AutoVectorizingCopyWithAssumedAlignmentILi128EEENSA_21SM90_TMA_STORE_IM2COLES2H_S2J_S2J_EEEvvEEEEvNT_6ParamsE,"aw",@nobits
	.sectionflags	@""
	.align	16
	.zero		1024


//--------------------- .nv.shared.reserved.0     --------------------------
	.section	.nv.shared.reserved.0,"aw",@nobits
	.weak		__nv_reservedSMEM_offset_0_alias
	.size		__nv_reservedSMEM_offset_0_alias, 0, 64
	.other		__nv_reservedSMEM_offset_0_alias,@"STO_CUDA_RESERVED_SHARED STV_DEFAULT"
__nv_reservedSMEM_offset_0_alias:
	.zero		0
.nv.shared.reserved.0:
	.zero		64
	.weak		__nv_reservedSMEM_tcgen05_partition
	.type		__nv_reservedSMEM_tcgen05_partition,@object
	.size		__nv_reservedSMEM_tcgen05_partition,(.L_0 - __nv_reservedSMEM_tcgen05_partition)
__nv_reservedSMEM_tcgen05_partition:
	.zero		32
.L_0:


//--------------------- .nv.global                --------------------------
	.section	.nv.global,"aw",@nobits
.nv.global:
	.type		_ZN39_INTERNAL_10c277a9_4_k_cu_46cc32d3_34024cute1_E,@object
	.size		_ZN39_INTERNAL_10c277a9_4_k_cu_46cc32d3_34024cute1_E,(_ZN39_INTERNAL_10c277a9_4_k_cu_46cc32d3_34024cuda3std3__45__cpo6cbeginE - _ZN39_INTERNAL_10c277a9_4_k_cu_46cc32d3_34024cute1_E)
_ZN39_INTERNAL_10c277a9_4_k_cu_46cc32d3_34024cute1_E:
	.zero		1
	.type		_ZN39_INTERNAL_10c277a9_4_k_cu_46cc32d3_34024cuda3std3__45__cpo6cbeginE,@object
	.size		_ZN39_INTERNAL_10c277a9_4_k_cu_46cc32d3_34024cuda3std3__45__cpo6cbeginE,(_ZN39_INTERNAL_10c277a9_4_k_cu_46cc32d3_34024cuda3std3__48in_placeE - _ZN39_INTERNAL_10c277a9_4_k_cu_46cc32d3_34024cuda3std3__45__cpo6cbeginE)
_ZN39_INTERNAL_10c277a9_4_k_cu_46cc32d3_34024cuda3std3__45__cpo6cbeginE:
	.zero		1
	.type		_ZN39_INTERNAL_10c277a9_4_k_cu_46cc32d3_34024cuda3std3__48in_placeE,@object
	.size		_ZN39_INTERNAL_10c277a9_4_k_cu_46cc32d3_34024cuda3std3__48in_placeE,(_ZN39_INTERNAL_10c277a9_4_k_cu_46cc32d3_34024cuda3std6ranges3__45__cpo9iter_moveE - _ZN39_INTERNAL_10c277a9_4_k_cu_46cc32d3_34024cuda3std3__48in_placeE)
_ZN39_INTERNAL_10c277a9_4_k_cu_46cc32d3_34024cuda3std3__48in_placeE:
	.zero		1
	.type		_ZN39_INTERNAL_10c277a9_4_k_cu_46cc32d3_34024cuda3std6ranges3__45__cpo9iter_moveE,@object
	.size		_ZN39_INTERNAL_10c277a9_4_k_cu_46cc32d3_34024cuda3std6ranges3__45__cpo9iter_moveE,(_ZN39_INTERNAL_10c277a9_4_k_cu_46cc32d3_34024cuda3std3__45__cpo5beginE - _ZN39_INTERNAL_10c277a9_4_k_cu_46cc32d3_34024cuda3std6ranges3__45__cpo9iter_moveE)
_ZN39_INTERNAL_10c277a9_4_k_cu_46cc32d3_34024cuda3std6ranges3__45__cpo9iter_moveE:
	.zero		1
	.type		_ZN39_INTERNAL_10c277a9_4_k_cu_46cc32d3_34024cuda3std3__45__cpo5beginE,@object
	.size		_ZN39_INTERNAL_10c277a9_4_k_cu_46cc32d3_34024cuda3std3__45__cpo5beginE,(_ZN39_INTERNAL_10c277a9_4_k_cu_46cc32d3_34024cuda3std3__441_GLOBAL__N__10c277a9_4_k_cu_46cc32d3_34026ignoreE - _ZN39_INTERNAL_10c277a9_4_k_cu_46cc32d3_34024cuda3std3__45__cpo5beginE)
_ZN39_INTERNAL_10c277a9_4_k_cu_46cc32d3_34024cuda3std3__45__cpo5beginE:
	.zero		1
	.type		_ZN39_INTERNAL_10c277a9_4_k_cu_46cc32d3_34024cuda3std3__441_GLOBAL__N__10c277a9_4_k_cu_46cc32d3_34026ignoreE,@object
	.size		_ZN39_INTERNAL_10c277a9_4_k_cu_46cc32d3_34024cuda3std3__441_GLOBAL__N__10c277a9_4_k_cu_46cc32d3_34026ignoreE,(_ZN39_INTERNAL_10c277a9_4_k_cu_46cc32d3_34024cute7productE - _ZN39_INTERNAL_10c277a9_4_k_cu_46cc32d3_34024cuda3std3__441_GLOBAL__N__10c277a9_4_k_cu_46cc32d3_34026ignoreE)
_ZN39_INTERNAL_10c277a9_4_k_cu_46cc32d3_34024cuda3std3__441_GLOBAL__N__10c277a9_4_k_cu_46cc32d3_34026ignoreE:
	.zero		1
	.type		_ZN39_INTERNAL_10c277a9_4_k_cu_46cc32d3_34024cute7productE,@object
	.size		_ZN39_INTERNAL_10c277a9_4_k_cu_46cc32d3_34024cute7productE,(_ZN39_INTERNAL_10c277a9_4_k_cu_46cc32d3_34024cuda3std3__45__cpo3endE - _ZN39_INTERNAL_10c277a9_4_k_cu_46cc32d3_34024cute7productE)
_ZN39_INTERNAL_10c277a9_4_k_cu_46cc32d3_34024cute7productE:
	.zero		1
	.type		_ZN39_INTERNAL_10c277a9_4_k_cu_46cc32d3_34024cuda3std3__45__cpo3endE,@object
	.size		_ZN39_INTERNAL_10c277a9_4_k_cu_46cc32d3_34024cuda3std3__45__cpo3endE,(_ZN39_INTERNAL_10c277a9_4_k_cu_46cc32d3_34024cuda3std3__419piecewise_constructE - _ZN39_INTERNAL_10c277a9_4_k_cu_46cc32d3_34024cuda3std3__45__cpo3endE)
_ZN39_INTERNAL_10c277a9_4_k_cu_46cc32d3_34024cuda3std3__45__cpo3endE:
	.zero		1
	.type		_ZN39_INTERNAL_10c277a9_4_k_cu_46cc32d3_34024cuda3std3__419piecewise_constructE,@object
	.size		_ZN39_INTERNAL_10c277a9_4_k_cu_46cc32d3_34024cuda3std3__419piecewise_constructE,(_ZN39_INTERNAL_10c277a9_4_k_cu_46cc32d3_34024cuda3std3__45__cpo4cendE - _ZN39_INTERNAL_10c277a9_4_k_cu_46cc32d3_34024cuda3std3__419piecewise_constructE)
_ZN39_INTERNAL_10c277a9_4_k_cu_46cc32d3_34024cuda3std3__419piecewise_constructE:
	.zero		1
	.type		_ZN39_INTERNAL_10c277a9_4_k_cu_46cc32d3_34024cuda3std3__45__cpo4cendE,@object
	.size		_ZN39_INTERNAL_10c277a9_4_k_cu_46cc32d3_34024cuda3std3__45__cpo4cendE,(_ZN39_INTERNAL_10c277a9_4_k_cu_46cc32d3_34024cuda3std6ranges3__45__cpo4swapE - _ZN39_INTERNAL_10c277a9_4_k_cu_46cc32d3_34024cuda3std3__45__cpo4cendE)
_ZN39_INTERNAL_10c277a9_4_k_cu_46cc32d3_34024cuda3std3__45__cpo4cendE:
	.zero		1
	.type		_ZN39_INTERNAL_10c277a9_4_k_cu_46cc32d3_34024cuda3std6ranges3__45__cpo4swapE,@object
	.size		_ZN39_INTERNAL_10c277a9_4_k_cu_46cc32d3_34024cuda3std6ranges3__45__cpo4swapE,(.L_10 - _ZN39_INTERNAL_10c277a9_4_k_cu_46cc32d3_34024cuda3std6ranges3__45__cpo4swapE)
_ZN39_INTERNAL_10c277a9_4_k_cu_46cc32d3_34024cuda3std6ranges3__45__cpo4swapE:
	.zero		1
.L_10:


//--------------------- .nv.constant0._ZN7cutlass13device_kernelINS_4conv6kernel13ConvUniversalINS1_16ConvProblemShapeILNS1_8OperatorE1ELi2EEENS1_10collective14CollectiveConvINS1_47MainloopSm100TmaUmmaWarpSpecializedImplicitGemmILS5_1ELi17ELi2ELi1ELi2EN4cute5tupleIJNSA_1CILi2EEENSC_ILi1EEESE_EEEEENSB_IJNSC_ILi128EEENSC_ILi64EEENSB_IJSI_EEEEEENS_10bfloat16_tESL_NSA_8TiledMMAINSA_8MMA_AtomIJNSA_26SM100_MMA_F16BF16_2x1SM_SSISL_SL_fLi128ELi64ELNSA_4UMMA5MajorE0ELSQ_1ELNSP_7ScaleInE0ELSR_0EEEEEENSA_6LayoutINSB_IJSE_SE_SE_EEENSB_IJNSC_ILi0EEESW_SW_EEEEENSB_IJNSA_10UnderscoreESZ_SZ_EEEEENS7_6detail27Sm100ImplicitGemmTileTraitsINSA_25SM100_TMA_2SM_LOAD_IM2COLENSA_14ComposedLayoutINSA_7SwizzleILi3ELi4ELi3EEENSA_18smem_ptr_flag_bitsILi16EEENSU_INSB_IJNSC_ILi8EEESI_EEENSB_IJSI_SE_EEEEEEEvEENS13_INSA_18SM100_TMA_2SM_LOADENS15_INS16_ILi2ELi4ELi3EEES19_NSU_INSB_IJNSC_ILi32EEES1A_EEENSB_IJSE_S1I_EEEEEEEvEEEENS_8epilogue10collective18CollectiveEpilogueINS1P_23Sm100TmaWarpSpecializedILi3ELi2ELi16ELb1ELb0EEEJNSB_IJSI_SI_SJ_EEENSB_IJNSU_ISI_SE_EENSU_INSB_IJNSC_ILi16EEESD_EEES1K_EEEEESL_NSB_IJNSB_IJlllEEESE_SW_EEESL_S21_NS1P_6fusion15FusionCallbacksIS1T_NS22_17LinearCombinationISL_fSL_fLNS_15FloatRoundStyleE2EEES1U_S1Z_JEEENSA_5SM1004TMEM4LOAD26SM100_TMEM_LOAD_32dp32b16xENSA_20SM90_TMA_LOAD_IM2COLENS15_INS16_ILi1ELi4ELi3EEES19_NSU_INSB_IJS1A_S1W_EEENSB_IJS1W_SE_EEEEEEENSA_39AutoVectorizingCopyWithAssumedAlignmentILi128EEENSA_21SM90_TMA_STORE_IM2COLES2H_S2J_S2J_EEEvvEEEEvNT_6ParamsE --------------------------
	.section	.nv.constant0._ZN7cutlass13device_kernelINS_4conv6kernel13ConvUniversalINS1_16ConvProblemShapeILNS1_8OperatorE1ELi2EEENS1_10collective14CollectiveConvINS1_47MainloopSm100TmaUmmaWarpSpecializedImplicitGemmILS5_1ELi17ELi2ELi1ELi2EN4cute5tupleIJNSA_1CILi2EEENSC_ILi1EEESE_EEEEENSB_IJNSC_ILi128EEENSC_ILi64EEENSB_IJSI_EEEEEENS_10bfloat16_tESL_NSA_8TiledMMAINSA_8MMA_AtomIJNSA_26SM100_MMA_F16BF16_2x1SM_SSISL_SL_fLi128ELi64ELNSA_4UMMA5MajorE0ELSQ_1ELNSP_7ScaleInE0ELSR_0EEEEEENSA_6LayoutINSB_IJSE_SE_SE_EEENSB_IJNSC_ILi0EEESW_SW_EEEEENSB_IJNSA_10UnderscoreESZ_SZ_EEEEENS7_6detail27Sm100ImplicitGemmTileTraitsINSA_25SM100_TMA_2SM_LOAD_IM2COLENSA_14ComposedLayoutINSA_7SwizzleILi3ELi4ELi3EEENSA_18smem_ptr_flag_bitsILi16EEENSU_INSB_IJNSC_ILi8EEESI_EEENSB_IJSI_SE_EEEEEEEvEENS13_INSA_18SM100_TMA_2SM_LOADENS15_INS16_ILi2ELi4ELi3EEES19_NSU_INSB_IJNSC_ILi32EEES1A_EEENSB_IJSE_S1I_EEEEEEEvEEEENS_8epilogue10collective18CollectiveEpilogueINS1P_23Sm100TmaWarpSpecializedILi3ELi2ELi16ELb1ELb0EEEJNSB_IJSI_SI_SJ_EEENSB_IJNSU_ISI_SE_EENSU_INSB_IJNSC_ILi16EEESD_EEES1K_EEEEESL_NSB_IJNSB_IJlllEEESE_SW_EEESL_S21_NS1P_6fusion15FusionCallbacksIS1T_NS22_17LinearCombinationISL_fSL_fLNS_15FloatRoundStyleE2EEES1U_S1Z_JEEENSA_5SM1004TMEM4LOAD26SM100_TMEM_LOAD_32dp32b16xENSA_20SM90_TMA_LOAD_IM2COLENS15_INS16_ILi1ELi4ELi3EEES19_NSU_INSB_IJS1A_S1W_EEENSB_IJS1W_SE_EEEEEEENSA_39AutoVectorizingCopyWithAssumedAlignmentILi128EEENSA_21SM90_TMA_STORE_IM2COLES2H_S2J_S2J_EEEvvEEEEvNT_6ParamsE,"a",@progbits
	.sectionflags	@""
	.align	4
.nv.constant0._ZN7cutlass13device_kernelINS_4conv6kernel13ConvUniversalINS1_16ConvProblemShapeILNS1_8OperatorE1ELi2EEENS1_10collective14CollectiveConvINS1_47MainloopSm100TmaUmmaWarpSpecializedImplicitGemmILS5_1ELi17ELi2ELi1ELi2EN4cute5tupleIJNSA_1CILi2EEENSC_ILi1EEESE_EEEEENSB_IJNSC_ILi128EEENSC_ILi64EEENSB_IJSI_EEEEEENS_10bfloat16_tESL_NSA_8TiledMMAINSA_8MMA_AtomIJNSA_26SM100_MMA_F16BF16_2x1SM_SSISL_SL_fLi128ELi64ELNSA_4UMMA5MajorE0ELSQ_1ELNSP_7ScaleInE0ELSR_0EEEEEENSA_6LayoutINSB_IJSE_SE_SE_EEENSB_IJNSC_ILi0EEESW_SW_EEEEENSB_IJNSA_10UnderscoreESZ_SZ_EEEEENS7_6detail27Sm100ImplicitGemmTileTraitsINSA_25SM100_TMA_2SM_LOAD_IM2COLENSA_14ComposedLayoutINSA_7SwizzleILi3ELi4ELi3EEENSA_18smem_ptr_flag_bitsILi16EEENSU_INSB_IJNSC_ILi8EEESI_EEENSB_IJSI_SE_EEEEEEEvEENS13_INSA_18SM100_TMA_2SM_LOADENS15_INS16_ILi2ELi4ELi3EEES19_NSU_INSB_IJNSC_ILi32EEES1A_EEENSB_IJSE_S1I_EEEEEEEvEEEENS_8epilogue10collective18CollectiveEpilogueINS1P_23Sm100TmaWarpSpecializedILi3ELi2ELi16ELb1ELb0EEEJNSB_IJSI_SI_SJ_EEENSB_IJNSU_ISI_SE_EENSU_INSB_IJNSC_ILi16EEESD_EEES1K_EEEEESL_NSB_IJNSB_IJlllEEESE_SW_EEESL_S21_NS1P_6fusion15FusionCallbacksIS1T_NS22_17LinearCombinationISL_fSL_fLNS_15FloatRoundStyleE2EEES1U_S1Z_JEEENSA_5SM1004TMEM4LOAD26SM100_TMEM_LOAD_32dp32b16xENSA_20SM90_TMA_LOAD_IM2COLENS15_INS16_ILi1ELi4ELi3EEES19_NSU_INSB_IJS1A_S1W_EEENSB_IJS1W_SE_EEEEEEENSA_39AutoVectorizingCopyWithAssumedAlignmentILi128EEENSA_21SM90_TMA_STORE_IM2COLES2H_S2J_S2J_EEEvvEEEEvNT_6ParamsE:
	.zero		2944


//--------------------- SYMBOLS --------------------------

	.type		.nv.reservedSmem.offset0,@object
	.size		.nv.reservedSmem.offset0,0x4
	.type		.nv.reservedSmem.cap,@object
	.size		.nv.reservedSmem.cap,0x4
	.type		__assertfail,@function
